	.target	sm_100a

	.elftype	@"ET_EXEC"


//--------------------- .note.nv.tkinfo           --------------------------
	.section	.note.nv.tkinfo,"",@"SHT_NOTE"
	.sectionflags	@"SHF_NOTE_NV_TKINFO"
	.tkinfo
        /*0018*/ 	.word	0x00000002
        /*0030*/ 	.string	""
        /*0030*/ 	.string	"ptxas"
        /*0030*/ 	.string	"Cuda compilation tools, release 13.0, V13.0.88"
        /*0030*/ 	.string	"Build cuda_13.0.r13.0/compiler.36424714_0"
        /*0030*/ 	.string	"-arch sm_100a -m 64 "



//--------------------- .note.nv.cuinfo           --------------------------
	.section	.note.nv.cuinfo,"",@"SHT_NOTE"
	.sectionflags	@"SHF_NOTE_NV_CUINFO"
        /*0018*/ 	.short	0x0002
        /*001a*/ 	.short	0x0064
        /*001c*/ 	.short	0x0082
	.zero		2


//--------------------- .nv.info                  --------------------------
	.section	.nv.info,"",@"SHT_CUDA_INFO"
	.align	4


	//----- nvinfo : EIATTR_REGCOUNT
	.align		4
        /*0000*/ 	.byte	0x04, 0x2f
        /*0002*/ 	.short	(.L_19 - .L_18)
	.align		4
.L_18:
        /*0004*/ 	.word	index@(_ZN7cutlass13device_kernelINS_4conv6kernel13ConvUniversalINS1_16ConvProblemShapeILNS1_8OperatorE1ELi3EEENS1_10collective14CollectiveConvINS1_47MainloopSm100TmaUmmaWarpSpecializedImplicitGemmILS5_1ELi8ELi3ELi1ELi2EN4cute5tupleIJNSA_1CILi1EEESD_SD_EEEEENSB_IJNSC_ILi128EEENSC_ILi64EEENSB_IJSH_EEEEEENS_10bfloat16_tESK_NSA_8TiledMMAINSA_8MMA_AtomIJNSA_20SM100_MMA_F16BF16_SSISK_SK_fLi128ELi64ELNSA_4UMMA5MajorE0ELSP_1ELNSO_7ScaleInE0ELSQ_0EEEEEENSA_6LayoutISE_NSB_IJNSC_ILi0EEESU_SU_EEEEENSB_IJNSA_10UnderscoreESX_SX_EEEEENS7_6detail27Sm100ImplicitGemmTileTraitsINSA_20SM90_TMA_LOAD_IM2COLENSA_14ComposedLayoutINSA_7SwizzleILi3ELi4ELi3EEENSA_18smem_ptr_flag_bitsILi16EEENST_INSB_IJNSC_ILi8EEESH_EEENSB_IJSH_SD_EEEEEEEvEENS11_INSA_13SM90_TMA_LOADENS13_IS15_S17_NST_INSB_IJSH_S18_EEENSB_IJSD_SH_EEEEEEEvEEEENS_8epilogue10collective18CollectiveEpilogueINS1L_23Sm100TmaWarpSpecializedILi3ELi2ELi32ELb1ELb0EEEJSJ_NSB_IJNST_ISG_SD_EENST_INSC_ILi32EEESD_EEEEESK_NSB_IJNSB_IJllllEEESD_SU_EEESK_S1V_NS1L_6fusion15FusionCallbacksIS1P_NS1W_17LinearCombinationISK_fSK_fLNS_15FloatRoundStyleE2EEESJ_S1T_JEEENSA_5SM1004TMEM4LOAD26SM100_TMEM_LOAD_32dp32b32xES12_NS13_INS14_ILi2ELi4ELi3EEES17_NST_INSB_IJS18_S1R_EEENSB_IJS1R_SD_EEEEEEENSA_39AutoVectorizingCopyWithAssumedAlignmentILi128EEENSA_21SM90_TMA_STORE_IM2COLES2A_S2C_S2C_EEEvvEEEEvNT_6ParamsE)
        /*0008*/ 	.word	0x0000007f


	//----- nvinfo : EIATTR_FRAME_SIZE
	.align		4
.L_19:
        /*000c*/ 	.byte	0x04, 0x11
        /*000e*/ 	.short	(.L_21 - .L_20)
	.align		4
.L_20:
        /*0010*/ 	.word	index@($__internal_2_$__cuda_sm10x_tcgen05_guardrail_trap_unallocated_columns_being_dealloced)
        /*0014*/ 	.word	0x00000008


	//----- nvinfo : EIATTR_FRAME_SIZE
	.align		4
.L_21:
        /*0018*/ 	.byte	0x04, 0x11
        /*001a*/ 	.short	(.L_23 - .L_22)
	.align		4
.L_22:
        /*001c*/ 	.word	index@($__internal_1_$__cuda_sm10x_tcgen05_guardrail_trap_phase_invalid_during_alloc)
        /*0020*/ 	.word	0x00000008


	//----- nvinfo : EIATTR_FRAME_SIZE
	.align		4
.L_23:
        /*0024*/ 	.byte	0x04, 0x11
        /*0026*/ 	.short	(.L_25 - .L_24)
	.align		4
.L_24:
        /*0028*/ 	.word	index@($__internal_0_$__cuda_sm10x_tcgen05_guardrail_trap_col_being_dealloced_not_returned_by_alloc)
        /*002c*/ 	.word	0x00000008


	//----- nvinfo : EIATTR_FRAME_SIZE
	.align		4
.L_25:
        /*0030*/ 	.byte	0x04, 0x11
        /*0032*/ 	.short	(.L_27 - .L_26)
	.align		4
.L_26:
        /*0034*/ 	.word	index@(_ZN7cutlass13device_kernelINS_4conv6kernel13ConvUniversalINS1_16ConvProblemShapeILNS1_8OperatorE1ELi3EEENS1_10collective14CollectiveConvINS1_47MainloopSm100TmaUmmaWarpSpecializedImplicitGemmILS5_1ELi8ELi3ELi1ELi2EN4cute5tupleIJNSA_1CILi1EEESD_SD_EEEEENSB_IJNSC_ILi128EEENSC_ILi64EEENSB_IJSH_EEEEEENS_10bfloat16_tESK_NSA_8TiledMMAINSA_8MMA_AtomIJNSA_20SM100_MMA_F16BF16_SSISK_SK_fLi128ELi64ELNSA_4UMMA5MajorE0ELSP_1ELNSO_7ScaleInE0ELSQ_0EEEEEENSA_6LayoutISE_NSB_IJNSC_ILi0EEESU_SU_EEEEENSB_IJNSA_10UnderscoreESX_SX_EEEEENS7_6detail27Sm100ImplicitGemmTileTraitsINSA_20SM90_TMA_LOAD_IM2COLENSA_14ComposedLayoutINSA_7SwizzleILi3ELi4ELi3EEENSA_18smem_ptr_flag_bitsILi16EEENST_INSB_IJNSC_ILi8EEESH_EEENSB_IJSH_SD_EEEEEEEvEENS11_INSA_13SM90_TMA_LOADENS13_IS15_S17_NST_INSB_IJSH_S18_EEENSB_IJSD_SH_EEEEEEEvEEEENS_8epilogue10collective18CollectiveEpilogueINS1L_23Sm100TmaWarpSpecializedILi3ELi2ELi32ELb1ELb0EEEJSJ_NSB_IJNST_ISG_SD_EENST_INSC_ILi32EEESD_EEEEESK_NSB_IJNSB_IJllllEEESD_SU_EEESK_S1V_NS1L_6fusion15FusionCallbacksIS1P_NS1W_17LinearCombinationISK_fSK_fLNS_15FloatRoundStyleE2EEESJ_S1T_JEEENSA_5SM1004TMEM4LOAD26SM100_TMEM_LOAD_32dp32b32xES12_NS13_INS14_ILi2ELi4ELi3EEES17_NST_INSB_IJS18_S1R_EEENSB_IJS1R_SD_EEEEEEENSA_39AutoVectorizingCopyWithAssumedAlignmentILi128EEENSA_21SM90_TMA_STORE_IM2COLES2A_S2C_S2C_EEEvvEEEEvNT_6ParamsE)
        /*0038*/ 	.word	0x00000008


	//----- nvinfo : EIATTR_MIN_STACK_SIZE
	.align		4
.L_27:
        /*003c*/ 	.byte	0x04, 0x12
        /*003e*/ 	.short	(.L_29 - .L_28)
	.align		4
.L_28:
        /*0040*/ 	.word	index@(_ZN7cutlass13device_kernelINS_4conv6kernel13ConvUniversalINS1_16ConvProblemShapeILNS1_8OperatorE1ELi3EEENS1_10collective14CollectiveConvINS1_47MainloopSm100TmaUmmaWarpSpecializedImplicitGemmILS5_1ELi8ELi3ELi1ELi2EN4cute5tupleIJNSA_1CILi1EEESD_SD_EEEEENSB_IJNSC_ILi128EEENSC_ILi64EEENSB_IJSH_EEEEEENS_10bfloat16_tESK_NSA_8TiledMMAINSA_8MMA_AtomIJNSA_20SM100_MMA_F16BF16_SSISK_SK_fLi128ELi64ELNSA_4UMMA5MajorE0ELSP_1ELNSO_7ScaleInE0ELSQ_0EEEEEENSA_6LayoutISE_NSB_IJNSC_ILi0EEESU_SU_EEEEENSB_IJNSA_10UnderscoreESX_SX_EEEEENS7_6detail27Sm100ImplicitGemmTileTraitsINSA_20SM90_TMA_LOAD_IM2COLENSA_14ComposedLayoutINSA_7SwizzleILi3ELi4ELi3EEENSA_18smem_ptr_flag_bitsILi16EEENST_INSB_IJNSC_ILi8EEESH_EEENSB_IJSH_SD_EEEEEEEvEENS11_INSA_13SM90_TMA_LOADENS13_IS15_S17_NST_INSB_IJSH_S18_EEENSB_IJSD_SH_EEEEEEEvEEEENS_8epilogue10collective18CollectiveEpilogueINS1L_23Sm100TmaWarpSpecializedILi3ELi2ELi32ELb1ELb0EEEJSJ_NSB_IJNST_ISG_SD_EENST_INSC_ILi32EEESD_EEEEESK_NSB_IJNSB_IJllllEEESD_SU_EEESK_S1V_NS1L_6fusion15FusionCallbacksIS1P_NS1W_17LinearCombinationISK_fSK_fLNS_15FloatRoundStyleE2EEESJ_S1T_JEEENSA_5SM1004TMEM4LOAD26SM100_TMEM_LOAD_32dp32b32xES12_NS13_INS14_ILi2ELi4ELi3EEES17_NST_INSB_IJS18_S1R_EEENSB_IJS1R_SD_EEEEEEENSA_39AutoVectorizingCopyWithAssumedAlignmentILi128EEENSA_21SM90_TMA_STORE_IM2COLES2A_S2C_S2C_EEEvvEEEEvNT_6ParamsE)
        /*0044*/ 	.word	0x00000008
.L_29:


//--------------------- .nv.compat                --------------------------
	.section	.nv.compat,"",@"SHT_CUDA_COMPAT_INFO"
	.align	4
        /*0000*/ 	.byte	0x02, 0x09, 0x01, 0x00, 0x02, 0x02, 0x02, 0x00, 0x02, 0x05, 0x05, 0x00, 0x03, 0x07, 0x01, 0x01
        /*0010*/ 	.byte	0x02, 0x03, 0x01, 0x00, 0x02, 0x06, 0x01, 0x00, 0x04, 0x0b, 0x08, 0x00, 0x09, 0x00, 0x00, 0x00
        /*0020*/ 	.byte	0x00, 0x00, 0x00, 0x00


//--------------------- .nv.info._ZN7cutlass13device_kernelINS_4conv6kernel13ConvUniversalINS1_16ConvProblemShapeILNS1_8OperatorE1ELi3EEENS1_10collective14CollectiveConvINS1_47MainloopSm100TmaUmmaWarpSpecializedImplicitGemmILS5_1ELi8ELi3ELi1ELi2EN4cute5tupleIJNSA_1CILi1EEESD_SD_EEEEENSB_IJNSC_ILi128EEENSC_ILi64EEENSB_IJSH_EEEEEENS_10bfloat16_tESK_NSA_8TiledMMAINSA_8MMA_AtomIJNSA_20SM100_MMA_F16BF16_SSISK_SK_fLi128ELi64ELNSA_4UMMA5MajorE0ELSP_1ELNSO_7ScaleInE0ELSQ_0EEEEEENSA_6LayoutISE_NSB_IJNSC_ILi0EEESU_SU_EEEEENSB_IJNSA_10UnderscoreESX_SX_EEEEENS7_6detail27Sm100ImplicitGemmTileTraitsINSA_20SM90_TMA_LOAD_IM2COLENSA_14ComposedLayoutINSA_7SwizzleILi3ELi4ELi3EEENSA_18smem_ptr_flag_bitsILi16EEENST_INSB_IJNSC_ILi8EEESH_EEENSB_IJSH_SD_EEEEEEEvEENS11_INSA_13SM90_TMA_LOADENS13_IS15_S17_NST_INSB_IJSH_S18_EEENSB_IJSD_SH_EEEEEEEvEEEENS_8epilogue10collective18CollectiveEpilogueINS1L_23Sm100TmaWarpSpecializedILi3ELi2ELi32ELb1ELb0EEEJSJ_NSB_IJNST_ISG_SD_EENST_INSC_ILi32EEESD_EEEEESK_NSB_IJNSB_IJllllEEESD_SU_EEESK_S1V_NS1L_6fusion15FusionCallbacksIS1P_NS1W_17LinearCombinationISK_fSK_fLNS_15FloatRoundStyleE2EEESJ_S1T_JEEENSA_5SM1004TMEM4LOAD26SM100_TMEM_LOAD_32dp32b32xES12_NS13_INS14_ILi2ELi4ELi3EEES17_NST_INSB_IJS18_S1R_EEENSB_IJS1R_SD_EEEEEEENSA_39AutoVectorizingCopyWithAssumedAlignmentILi128EEENSA_21SM90_TMA_STORE_IM2COLES2A_S2C_S2C_EEEvvEEEEvNT_6ParamsE --------------------------
	.section	.nv.info._ZN7cutlass13device_kernelINS_4conv6kernel13ConvUniversalINS1_16ConvProblemShapeILNS1_8OperatorE1ELi3EEENS1_10collective14CollectiveConvINS1_47MainloopSm100TmaUmmaWarpSpecializedImplicitGemmILS5_1ELi8ELi3ELi1ELi2EN4cute5tupleIJNSA_1CILi1EEESD_SD_EEEEENSB_IJNSC_ILi128EEENSC_ILi64EEENSB_IJSH_EEEEEENS_10bfloat16_tESK_NSA_8TiledMMAINSA_8MMA_AtomIJNSA_20SM100_MMA_F16BF16_SSISK_SK_fLi128ELi64ELNSA_4UMMA5MajorE0ELSP_1ELNSO_7ScaleInE0ELSQ_0EEEEEENSA_6LayoutISE_NSB_IJNSC_ILi0EEESU_SU_EEEEENSB_IJNSA_10UnderscoreESX_SX_EEEEENS7_6detail27Sm100ImplicitGemmTileTraitsINSA_20SM90_TMA_LOAD_IM2COLENSA_14ComposedLayoutINSA_7SwizzleILi3ELi4ELi3EEENSA_18smem_ptr_flag_bitsILi16EEENST_INSB_IJNSC_ILi8EEESH_EEENSB_IJSH_SD_EEEEEEEvEENS11_INSA_13SM90_TMA_LOADENS13_IS15_S17_NST_INSB_IJSH_S18_EEENSB_IJSD_SH_EEEEEEEvEEEENS_8epilogue10collective18CollectiveEpilogueINS1L_23Sm100TmaWarpSpecializedILi3ELi2ELi32ELb1ELb0EEEJSJ_NSB_IJNST_ISG_SD_EENST_INSC_ILi32EEESD_EEEEESK_NSB_IJNSB_IJllllEEESD_SU_EEESK_S1V_NS1L_6fusion15FusionCallbacksIS1P_NS1W_17LinearCombinationISK_fSK_fLNS_15FloatRoundStyleE2EEESJ_S1T_JEEENSA_5SM1004TMEM4LOAD26SM100_TMEM_LOAD_32dp32b32xES12_NS13_INS14_ILi2ELi4ELi3EEES17_NST_INSB_IJS18_S1R_EEENSB_IJS1R_SD_EEEEEEENSA_39AutoVectorizingCopyWithAssumedAlignmentILi128EEENSA_21SM90_TMA_STORE_IM2COLES2A_S2C_S2C_EEEvvEEEEvNT_6ParamsE,"",@"SHT_CUDA_INFO"
	.sectionflags	@""
	.align	4


	//----- nvinfo : EIATTR_CUDA_API_VERSION
	.align		4
        /*0000*/ 	.byte	0x04, 0x37
        /*0002*/ 	.short	(.L_31 - .L_30)
.L_30:
        /*0004*/ 	.word	0x00000082


	//----- nvinfo : EIATTR_KPARAM_INFO
	.align		4
.L_31:
        /*0008*/ 	.byte	0x04, 0x17
        /*000a*/ 	.short	(.L_33 - .L_32)
.L_32:
        /*000c*/ 	.word	0x00000000
        /*0010*/ 	.short	0x0000
        /*0012*/ 	.short	0x0000
        /*0014*/ 	.byte	0x00, 0xf0, 0x01, 0x24


	//----- nvinfo : EIATTR_AT_ENTRY_FRAGMENTS
	.align		4
.L_33:
        /*0018*/ 	.byte	0x04, 0x4f
        /*001a*/ 	.short	(.L_35 - .L_34)


	//   ....[0]....
.L_34:
        /*001c*/ 	.word	0x00000006


	//----- nvinfo : EIATTR_RESERVED_SMEM_USED
	.align		4
.L_35:
        /*0020*/ 	.byte	0x01, 0x41
	.zero		2


	//----- nvinfo : EIATTR_SPARSE_MMA_MASK
	.align		4
        /*0024*/ 	.byte	0x03, 0x50
        /*0026*/ 	.short	0x0000


	//----- nvinfo : EIATTR_TCGEN05_1CTA_USED
	.align		4
        /*0028*/ 	.byte	0x01, 0x51
	.zero		2


	//----- nvinfo : EIATTR_MAXREG_COUNT
	.align		4
        /*002c*/ 	.byte	0x03, 0x1b
        /*002e*/ 	.short	0x00ff


	//----- nvinfo : EIATTR_NUM_BARRIERS
	.align		4
        /*0030*/ 	.byte	0x02, 0x4c
        /*0032*/ 	.byte	0x07
	.zero		1


	//----- nvinfo : EIATTR_EXTERNS
	.align		4
        /*0034*/ 	.byte	0x04, 0x0f
        /*0036*/ 	.short	(.L_37 - .L_36)


	//   ....[0]....
	.align		4
.L_36:
        /*0038*/ 	.word	index@(__assertfail)


	//----- nvinfo : EIATTR_MERCURY_ISA_VERSION
	.align		4
.L_37:
        /*003c*/ 	.byte	0x03, 0x5f
        /*003e*/ 	.short	0x0101


	//----- nvinfo : EIATTR_INT_WARP_WIDE_INSTR_OFFSETS
	.align		4
        /*0040*/ 	.byte	0x04, 0x31
        /*0042*/ 	.short	(.L_39 - .L_38)


	//   ....[0]....
.L_38:
        /*0044*/ 	.word	0x00003e90


	//   ....[1]....
        /*0048*/ 	.word	0x00003eb0


	//   ....[2]....
        /*004c*/ 	.word	0x00003ee0


	//   ....[3]....
        /*0050*/ 	.word	0x00004be0


	//   ....[4]....
        /*0054*/ 	.word	0x00004d00


	//   ....[5]....
        /*0058*/ 	.word	0x00004eb0


	//   ....[6]....
        /*005c*/ 	.word	0x00004f10


	//----- nvinfo : EIATTR_COOP_GROUP_MASK_REGIDS
	.align		4
.L_39:
        /*0060*/ 	.byte	0x04, 0x29
        /*0062*/ 	.short	(.L_41 - .L_40)


	//   ....[0]....
.L_40:
        /*0064*/ 	.word	0xffffffff


	//   ....[1]....
        /*0068*/ 	.word	0xffffffff


	//   ....[2]....
        /*006c*/ 	.word	0xffffffff


	//   ....[3]....
        /*0070*/ 	.word	0xffffffff


	//   ....[4]....
        /*0074*/ 	.word	0xffffffff


	//   ....[5]....
        /*0078*/ 	.word	0xffffffff


	//   ....[6]....
        /*007c*/ 	.word	0xffffffff


	//   ....[7]....
        /*0080*/ 	.word	0xffffffff


	//   ....[8]....
        /*0084*/ 	.word	0xffffffff


	//   ....[9]....
        /*0088*/ 	.word	0xffffffff


	//   ....[10]....
        /*008c*/ 	.word	0xffffffff


	//   ....[11]....
        /*0090*/ 	.word	0xffffffff


	//----- nvinfo : EIATTR_COOP_GROUP_INSTR_OFFSETS
	.align		4
.L_41:
        /*0094*/ 	.byte	0x04, 0x28
        /*0096*/ 	.short	(.L_43 - .L_42)


	//   ....[0]....
.L_42:
        /*0098*/ 	.word	0x00000090


	//   ....[1]....
        /*009c*/ 	.word	0x00000520


	//   ....[2]....
        /*00a0*/ 	.word	0x00000710


	//   ....[3]....
        /*00a4*/ 	.word	0x00000890


	//   ....[4]....
        /*00a8*/ 	.word	0x00000990


	//   ....[5]....
        /*00ac*/ 	.word	0x00000ae0


	//   ....[6]....
        /*00b0*/ 	.word	0x00002300


	//   ....[7]....
        /*00b4*/ 	.word	0x000031e0


	//   ....[8]....
        /*00b8*/ 	.word	0x000033f0


	//   ....[9]....
        /*00bc*/ 	.word	0x00003420


	//   ....[10]....
        /*00c0*/ 	.word	0x00003d70


	//   ....[11]....
        /*00c4*/ 	.word	0x00003fb0


	//----- nvinfo : EIATTR_VRC_CTA_INIT_COUNT
	.align		4
.L_43:
        /*00c8*/ 	.byte	0x02, 0x4a
        /*00ca*/ 	.byte	0x80
	.zero		1


	//----- nvinfo : EIATTR_SYSCALL_OFFSETS
	.align		4
        /*00cc*/ 	.byte	0x04, 0x46
        /*00ce*/ 	.short	(.L_45 - .L_44)


	//   ....[0]....
.L_44:
        /*00d0*/ 	.word	0x00005c70


	//   ....[1]....
        /*00d4*/ 	.word	0x00005d60


	//   ....[2]....
        /*00d8*/ 	.word	0x00006740


	//   ....[3]....
        /*00dc*/ 	.word	0x00007460


	//----- nvinfo : EIATTR_MBARRIER_INSTR_OFFSETS
	.align		4
.L_45:
        /*00e0*/ 	.byte	0x04, 0x39
        /*00e2*/ 	.short	(.L_47 - .L_46)


	//   ....[0]....
.L_46:
        /*00e4*/ 	.word	0x00000600
        /*00e8*/ 	.word	0x000000ff
        /*00ec*/ 	.word	0x00000000
        /*00f0*/ 	.short	0x0100
        /*00f2*/ 	.byte	0x04
	.zero		1


	//   ....[1]....
        /*00f4*/ 	.word	0x00000610
        /*00f8*/ 	.word	0x000000ff
        /*00fc*/ 	.word	0x00000040
        /*0100*/ 	.short	0x0100
        /*0102*/ 	.byte	0x04
	.zero		1


	//   ....[2]....
        /*0104*/ 	.word	0x00000620
        /*0108*/ 	.word	0x000000ff
        /*010c*/ 	.word	0x00000008
        /*0110*/ 	.short	0x0100
        /*0112*/ 	.byte	0x04
	.zero		1


	//   ....[3]....
        /*0114*/ 	.word	0x00000630
        /*0118*/ 	.word	0x000000ff
        /*011c*/ 	.word	0x00000048
        /*0120*/ 	.short	0x0100
        /*0122*/ 	.byte	0x04
	.zero		1


	//   ....[4]....
        /*0124*/ 	.word	0x00000640
        /*0128*/ 	.word	0x000000ff
        /*012c*/ 	.word	0x00000010
        /*0130*/ 	.short	0x0100
        /*0132*/ 	.byte	0x04
	.zero		1


	//   ....[5]....
        /*0134*/ 	.word	0x00000650
        /*0138*/ 	.word	0x000000ff
        /*013c*/ 	.word	0x00000050
        /*0140*/ 	.short	0x0100
        /*0142*/ 	.byte	0x04
	.zero		1


	//   ....[6]....
        /*0144*/ 	.word	0x00000660
        /*0148*/ 	.word	0x000000ff
        /*014c*/ 	.word	0x00000018
        /*0150*/ 	.short	0x0100
        /*0152*/ 	.byte	0x04
	.zero		1


	//   ....[7]....
        /*0154*/ 	.word	0x00000670
        /*0158*/ 	.word	0x000000ff
        /*015c*/ 	.word	0x00000058
        /*0160*/ 	.short	0x0100
        /*0162*/ 	.byte	0x04
	.zero		1


	//   ....[8]....
        /*0164*/ 	.word	0x00000680
        /*0168*/ 	.word	0x000000ff
        /*016c*/ 	.word	0x00000020
        /*0170*/ 	.short	0x0100
        /*0172*/ 	.byte	0x04
	.zero		1


	//   ....[9]....
        /*0174*/ 	.word	0x00000690
        /*0178*/ 	.word	0x000000ff
        /*017c*/ 	.word	0x00000060
        /*0180*/ 	.short	0x0100
        /*0182*/ 	.byte	0x04
	.zero		1


	//   ....[10]....
        /*0184*/ 	.word	0x000006a0
        /*0188*/ 	.word	0x000000ff
        /*018c*/ 	.word	0x00000028
        /*0190*/ 	.short	0x0100
        /*0192*/ 	.byte	0x04
	.zero		1


	//   ....[11]....
        /*0194*/ 	.word	0x000006b0
        /*0198*/ 	.word	0x000000ff
        /*019c*/ 	.word	0x00000068
        /*01a0*/ 	.short	0x0100
        /*01a2*/ 	.byte	0x04
	.zero		1


	//   ....[12]....
        /*01a4*/ 	.word	0x000006c0
        /*01a8*/ 	.word	0x000000ff
        /*01ac*/ 	.word	0x00000030
        /*01b0*/ 	.short	0x0100
        /*01b2*/ 	.byte	0x04
	.zero		1


	//   ....[13]....
        /*01b4*/ 	.word	0x000006d0
        /*01b8*/ 	.word	0x000000ff
        /*01bc*/ 	.word	0x00000070
        /*01c0*/ 	.short	0x0100
        /*01c2*/ 	.byte	0x04
	.zero		1


	//   ....[14]....
        /*01c4*/ 	.word	0x000006e0
        /*01c8*/ 	.word	0x000000ff
        /*01cc*/ 	.word	0x00000038
        /*01d0*/ 	.short	0x0100
        /*01d2*/ 	.byte	0x04
	.zero		1


	//   ....[15]....
        /*01d4*/ 	.word	0x000006f0
        /*01d8*/ 	.word	0x000000ff
        /*01dc*/ 	.word	0x00000078
        /*01e0*/ 	.short	0x0100
        /*01e2*/ 	.byte	0x04
	.zero		1


	//   ....[16]....
        /*01e4*/ 	.word	0x00000820
        /*01e8*/ 	.word	0x000000ff
        /*01ec*/ 	.word	0x00000080
        /*01f0*/ 	.short	0x0100
        /*01f2*/ 	.byte	0x04
	.zero		1


	//   ....[17]....
        /*01f4*/ 	.word	0x00000830
        /*01f8*/ 	.word	0x000000ff
        /*01fc*/ 	.word	0x00000098
        /*0200*/ 	.short	0x0100
        /*0202*/ 	.byte	0x04
	.zero		1


	//   ....[18]....
        /*0204*/ 	.word	0x00000840
        /*0208*/ 	.word	0x000000ff
        /*020c*/ 	.word	0x00000088
        /*0210*/ 	.short	0x0100
        /*0212*/ 	.byte	0x04
	.zero		1


	//   ....[19]....
        /*0214*/ 	.word	0x00000850
        /*0218*/ 	.word	0x000000ff
        /*021c*/ 	.word	0x000000a0
        /*0220*/ 	.short	0x0100
        /*0222*/ 	.byte	0x04
	.zero		1


	//   ....[20]....
        /*0224*/ 	.word	0x00000860
        /*0228*/ 	.word	0x000000ff
        /*022c*/ 	.word	0x00000090
        /*0230*/ 	.short	0x0100
        /*0232*/ 	.byte	0x04
	.zero		1


	//   ....[21]....
        /*0234*/ 	.word	0x00000870
        /*0238*/ 	.word	0x000000ff
        /*023c*/ 	.word	0x000000a8
        /*0240*/ 	.short	0x0100
        /*0242*/ 	.byte	0x04
	.zero		1


	//   ....[22]....
        /*0244*/ 	.word	0x00000960
        /*0248*/ 	.word	0x000000ff
        /*024c*/ 	.word	0x000000b0
        /*0250*/ 	.short	0x0100
        /*0252*/ 	.byte	0x06
	.zero		1


	//   ....[23]....
        /*0254*/ 	.word	0x00000970
        /*0258*/ 	.word	0x000000ff
        /*025c*/ 	.word	0x000000b8
        /*0260*/ 	.short	0x0100
        /*0262*/ 	.byte	0x06
	.zero		1


	//   ....[24]....
        /*0264*/ 	.word	0x00000ab0
        /*0268*/ 	.word	0x000000ff
        /*026c*/ 	.word	0x000000c0
        /*0270*/ 	.short	0x0100
        /*0272*/ 	.byte	0x06
	.zero		1


	//   ....[25]....
        /*0274*/ 	.word	0x00000ac0
        /*0278*/ 	.word	0x000000ff
        /*027c*/ 	.word	0x000000c8
        /*0280*/ 	.short	0x0100
        /*0282*/ 	.byte	0x06
	.zero		1


	//   ....[26]....
        /*0284*/ 	.word	0x00000c10
        /*0288*/ 	.word	0x000000ff
        /*028c*/ 	.word	0x000000d0
        /*0290*/ 	.short	0x0100
        /*0292*/ 	.byte	0x04
	.zero		1


	//   ....[27]....
        /*0294*/ 	.word	0x00000c20
        /*0298*/ 	.word	0x000000ff
        /*029c*/ 	.word	0x000000e0
        /*02a0*/ 	.short	0x0100
        /*02a2*/ 	.byte	0x04
	.zero		1


	//   ....[28]....
        /*02a4*/ 	.word	0x00000c30
        /*02a8*/ 	.word	0x000000ff
        /*02ac*/ 	.word	0x000000d8
        /*02b0*/ 	.short	0x0100
        /*02b2*/ 	.byte	0x04
	.zero		1


	//   ....[29]....
        /*02b4*/ 	.word	0x00000c40
        /*02b8*/ 	.word	0x000000ff
        /*02bc*/ 	.word	0x000000e8
        /*02c0*/ 	.short	0x0100
        /*02c2*/ 	.byte	0x04
	.zero		1


	//   ....[30]....
        /*02c4*/ 	.word	0x000015c0
        /*02c8*/ 	.word	0x000000ff
        /*02cc*/ 	.word	0x00000040
        /*02d0*/ 	.short	0x010a
        /*02d2*/ 	.byte	0x04
	.zero		1


	//   ....[31]....
        /*02d4*/ 	.word	0x000018d0
        /*02d8*/ 	.word	0x000000ff
        /*02dc*/ 	.word	0x00000040
        /*02e0*/ 	.short	0x010a
        /*02e2*/ 	.byte	0x09
	.zero		1


	//   ....[32]....
        /*02e4*/ 	.word	0x00001a40
        /*02e8*/ 	.word	0x000000ff
        /*02ec*/ 	.word	0x00000040
        /*02f0*/ 	.short	0x010a
        /*02f2*/ 	.byte	0x08
	.zero		1


	//   ....[33]....
        /*02f4*/ 	.word	0x00001c60
        /*02f8*/ 	.word	0x000000ff
        /*02fc*/ 	.word	0x000000b8
        /*0300*/ 	.short	0x0101
        /*0302*/ 	.byte	0x1e
	.zero		1


	//   ....[34]....
        /*0304*/ 	.word	0x00001c90
        /*0308*/ 	.word	0x000000ff
        /*030c*/ 	.word	0x00000040
        /*0310*/ 	.short	0x010a
        /*0312*/ 	.byte	0x04
	.zero		1


	//   ....[35]....
        /*0314*/ 	.word	0x00001f70
        /*0318*/ 	.word	0x000000ff
        /*031c*/ 	.word	0x00000040
        /*0320*/ 	.short	0x010a
        /*0322*/ 	.byte	0x09
	.zero		1


	//   ....[36]....
        /*0324*/ 	.word	0x000020e0
        /*0328*/ 	.word	0x000000ff
        /*032c*/ 	.word	0x00000040
        /*0330*/ 	.short	0x010a
        /*0332*/ 	.byte	0x08
	.zero		1


	//   ....[37]....
        /*0334*/ 	.word	0x00002310
        /*0338*/ 	.word	0x000000ff
        /*033c*/ 	.word	0x000000c0
        /*0340*/ 	.short	0x010a
        /*0342*/ 	.byte	0x1e
	.zero		1


	//   ....[38]....
        /*0344*/ 	.word	0x000023d0
        /*0348*/ 	.word	0x000000ff
        /*034c*/ 	.word	0x00000000
        /*0350*/ 	.short	0x0101
        /*0352*/ 	.byte	0x04
	.zero		1


	//   ....[39]....
        /*0354*/ 	.word	0x000029d0
        /*0358*/ 	.word	0x000000ff
        /*035c*/ 	.word	0x00000000
        /*0360*/ 	.short	0x010a
        /*0362*/ 	.byte	0x04
	.zero		1


	//   ....[40]....
        /*0364*/ 	.word	0x00002a70
        /*0368*/ 	.word	0x000000ff
        /*036c*/ 	.word	0x00000000
        /*0370*/ 	.short	0x010a
        /*0372*/ 	.byte	0x05
	.zero		1


	//   ....[41]....
        /*0374*/ 	.word	0x00002b10
        /*0378*/ 	.word	0x000000ff
        /*037c*/ 	.word	0x00000000
        /*0380*/ 	.short	0x010a
        /*0382*/ 	.byte	0x05
	.zero		1


	//   ....[42]....
        /*0384*/ 	.word	0x00002bb0
        /*0388*/ 	.word	0x000000ff
        /*038c*/ 	.word	0x00000000
        /*0390*/ 	.short	0x010a
        /*0392*/ 	.byte	0x05
	.zero		1


	//   ....[43]....
        /*0394*/ 	.word	0x00002c50
        /*0398*/ 	.word	0x000000ff
        /*039c*/ 	.word	0x00000000
        /*03a0*/ 	.short	0x010a
        /*03a2*/ 	.byte	0x05
	.zero		1


	//   ....[44]....
        /*03a4*/ 	.word	0x00002cf0
        /*03a8*/ 	.word	0x000000ff
        /*03ac*/ 	.word	0x00000000
        /*03b0*/ 	.short	0x010a
        /*03b2*/ 	.byte	0x05
	.zero		1


	//   ....[45]....
        /*03b4*/ 	.word	0x00002d90
        /*03b8*/ 	.word	0x000000ff
        /*03bc*/ 	.word	0x00000000
        /*03c0*/ 	.short	0x010a
        /*03c2*/ 	.byte	0x05
	.zero		1


	//   ....[46]....
        /*03c4*/ 	.word	0x00002e40
        /*03c8*/ 	.word	0x00000000
        /*03cc*/ 	.word	0x00000000
        /*03d0*/ 	.short	0x010a
        /*03d2*/ 	.byte	0xff
	.zero		1


	//   ....[47]....
        /*03d4*/ 	.word	0x00002f90
        /*03d8*/ 	.word	0x000000ff
        /*03dc*/ 	.word	0x000000c8
        /*03e0*/ 	.short	0x010a
        /*03e2*/ 	.byte	0x04
	.zero		1


	//   ....[48]....
        /*03e4*/ 	.word	0x00003030
        /*03e8*/ 	.word	0x000000ff
        /*03ec*/ 	.word	0x000000c0
        /*03f0*/ 	.short	0x010a
        /*03f2*/ 	.byte	0x04
	.zero		1


	//   ....[49]....
        /*03f4*/ 	.word	0x000030d0
        /*03f8*/ 	.word	0x000000ff
        /*03fc*/ 	.word	0x00000000
        /*0400*/ 	.short	0x0101
        /*0402*/ 	.byte	0x05
	.zero		1


	//   ....[50]....
        /*0404*/ 	.word	0x00003110
        /*0408*/ 	.word	0x000000ff
        /*040c*/ 	.word	0x000000c8
        /*0410*/ 	.short	0x0106
        /*0412*/ 	.byte	0x04
	.zero		1


	//   ....[51]....
        /*0414*/ 	.word	0x00003150
        /*0418*/ 	.word	0x00000000
        /*041c*/ 	.word	0x000000c8
        /*0420*/ 	.short	0x010a
        /*0422*/ 	.byte	0xff
	.zero		1


	//   ....[52]....
        /*0424*/ 	.word	0x000036b0
        /*0428*/ 	.word	0x000000ff
        /*042c*/ 	.word	0x000000c0
        /*0430*/ 	.short	0x010a
        /*0432*/ 	.byte	0x14
	.zero		1


	//   ....[53]....
        /*0434*/ 	.word	0x00003760
        /*0438*/ 	.word	0x000000ff
        /*043c*/ 	.word	0x00000000
        /*0440*/ 	.short	0x0101
        /*0442*/ 	.byte	0x19
	.zero		1


	//   ....[54]....
        /*0444*/ 	.word	0x00003770
        /*0448*/ 	.word	0x000000ff
        /*044c*/ 	.word	0x000000e0
        /*0450*/ 	.short	0x010a
        /*0452*/ 	.byte	0x18
	.zero		1


	//   ....[55]....
        /*0454*/ 	.word	0x00003810
        /*0458*/ 	.word	0x000000ff
        /*045c*/ 	.word	0x00000000
        /*0460*/ 	.short	0x010a
        /*0462*/ 	.byte	0x04
	.zero		1


	//   ....[56]....
        /*0464*/ 	.word	0x00003870
        /*0468*/ 	.word	0x000000ff
        /*046c*/ 	.word	0x00000000
        /*0470*/ 	.short	0x010a
        /*0472*/ 	.byte	0x12
	.zero		1


	//   ....[57]....
        /*0474*/ 	.word	0x000039c0
        /*0478*/ 	.word	0x000000ff
        /*047c*/ 	.word	0x00000000
        /*0480*/ 	.short	0x010a
        /*0482*/ 	.byte	0x05
	.zero		1


	//   ....[58]....
        /*0484*/ 	.word	0x00003cc0
        /*0488*/ 	.word	0x000000ff
        /*048c*/ 	.word	0x00000000
        /*0490*/ 	.short	0x010a
        /*0492*/ 	.byte	0x04
	.zero		1


	//   ....[59]....
        /*0494*/ 	.word	0x00003d50
        /*0498*/ 	.word	0x000000ff
        /*049c*/ 	.word	0x00000000
        /*04a0*/ 	.short	0x010a
        /*04a2*/ 	.byte	0x04
	.zero		1


	//   ....[60]....
        /*04a4*/ 	.word	0x000042a0
        /*04a8*/ 	.word	0x000000ff
        /*04ac*/ 	.word	0x000000c0
        /*04b0*/ 	.short	0x010a
        /*04b2*/ 	.byte	0x18
	.zero		1


	//   ....[61]....
        /*04b4*/ 	.word	0x00004340
        /*04b8*/ 	.word	0x000000ff
        /*04bc*/ 	.word	0x00000000
        /*04c0*/ 	.short	0x0101
        /*04c2*/ 	.byte	0x24
	.zero		1


	//   ....[62]....
        /*04c4*/ 	.word	0x00004870
        /*04c8*/ 	.word	0x000000ff
        /*04cc*/ 	.word	0x000000b8
        /*04d0*/ 	.short	0x010a
        /*04d2*/ 	.byte	0x18
	.zero		1


	//   ....[63]....
        /*04d4*/ 	.word	0x00004a40
        /*04d8*/ 	.word	0x000000ff
        /*04dc*/ 	.word	0x00000098
        /*04e0*/ 	.short	0x010a
        /*04e2*/ 	.byte	0x07
	.zero		1


	//   ....[64]....
        /*04e4*/ 	.word	0x00004d90
        /*04e8*/ 	.word	0x000000ff
        /*04ec*/ 	.word	0x00000080
        /*04f0*/ 	.short	0x010b
        /*04f2*/ 	.byte	0x07
	.zero		1


	//   ....[65]....
        /*04f4*/ 	.word	0x00004da0
        /*04f8*/ 	.word	0x000000ff
        /*04fc*/ 	.word	0x00000000
        /*0500*/ 	.short	0x0101
        /*0502*/ 	.byte	0x06
	.zero		1


	//   ....[66]....
        /*0504*/ 	.word	0x00004db0
        /*0508*/ 	.word	0x000000ff
        /*050c*/ 	.word	0x00000098
        /*0510*/ 	.short	0x010a
        /*0512*/ 	.byte	0x04
	.zero		1


	//   ....[67]....
        /*0514*/ 	.word	0x00004fd0
        /*0518*/ 	.word	0x000000ff
        /*051c*/ 	.word	0x00000080
        /*0520*/ 	.short	0x010b
        /*0522*/ 	.byte	0x04
	.zero		1


	//   ....[68]....
        /*0524*/ 	.word	0x00004fe0
        /*0528*/ 	.word	0x000000ff
        /*052c*/ 	.word	0x00000000
        /*0530*/ 	.short	0x0101
        /*0532*/ 	.byte	0x05
	.zero		1


	//   ....[69]....
        /*0534*/ 	.word	0x00005030
        /*0538*/ 	.word	0x000000ff
        /*053c*/ 	.word	0x00000000
        /*0540*/ 	.short	0x010a
        /*0542*/ 	.byte	0x04
	.zero		1


	//   ....[70]....
        /*0544*/ 	.word	0x00005100
        /*0548*/ 	.word	0x00000002
        /*054c*/ 	.word	0x00000000
        /*0550*/ 	.short	0x010a
        /*0552*/ 	.byte	0xff
	.zero		1


	//   ....[71]....
        /*0554*/ 	.word	0x00005170
        /*0558*/ 	.word	0x00000004
        /*055c*/ 	.word	0x00000000
        /*0560*/ 	.short	0x010a
        /*0562*/ 	.byte	0xff
	.zero		1


	//   ....[72]....
        /*0564*/ 	.word	0x00005520
        /*0568*/ 	.word	0x000000ff
        /*056c*/ 	.word	0x000000c0
        /*0570*/ 	.short	0x010a
        /*0572*/ 	.byte	0x31
	.zero		1


	//   ....[73]....
        /*0574*/ 	.word	0x000055f0
        /*0578*/ 	.word	0x000000ff
        /*057c*/ 	.word	0x00000000
        /*0580*/ 	.short	0x0101
        /*0582*/ 	.byte	0x04
	.zero		1


	//   ....[74]....
        /*0584*/ 	.word	0x000061d0
        /*0588*/ 	.word	0x00000000
        /*058c*/ 	.word	0x00000080
        /*0590*/ 	.short	0x010a
        /*0592*/ 	.byte	0xff
	.zero		1


	//   ....[75]....
        /*0594*/ 	.word	0x000062c0
        /*0598*/ 	.word	0x00000066
        /*059c*/ 	.word	0x000000d0
        /*05a0*/ 	.short	0x010a
        /*05a2*/ 	.byte	0xff
	.zero		1


	//   ....[76]....
        /*05a4*/ 	.word	0x000064f0
        /*05a8*/ 	.word	0x00000000
        /*05ac*/ 	.word	0x00000080
        /*05b0*/ 	.short	0x010a
        /*05b2*/ 	.byte	0xff
	.zero		1


	//   ....[77]....
        /*05b4*/ 	.word	0x00006620
        /*05b8*/ 	.word	0x00000066
        /*05bc*/ 	.word	0x000000d0
        /*05c0*/ 	.short	0x010a
        /*05c2*/ 	.byte	0xff
	.zero		1


	//   ....[78]....
        /*05c4*/ 	.word	0x000071a0
        /*05c8*/ 	.word	0x00000000
        /*05cc*/ 	.word	0x00000000
        /*05d0*/ 	.short	0x0101
        /*05d2*/ 	.byte	0xff
	.zero		1


	//   ....[79]....
        /*05d4*/ 	.word	0x000071b0
        /*05d8*/ 	.word	0x00000003
        /*05dc*/ 	.word	0x00000080
        /*05e0*/ 	.short	0x010a
        /*05e2*/ 	.byte	0xff
	.zero		1


	//   ....[80]....
        /*05e4*/ 	.word	0x00007280
        /*05e8*/ 	.word	0x00000003
        /*05ec*/ 	.word	0x00000080
        /*05f0*/ 	.short	0x010a
        /*05f2*/ 	.byte	0xff
	.zero		1


	//   ....[81]....
        /*05f4*/ 	.word	0x00007770
        /*05f8*/ 	.word	0x000000ff
        /*05fc*/ 	.word	0x00000000
        /*0600*/ 	.short	0x0101
        /*0602*/ 	.byte	0x05
	.zero		1


	//   ....[82]....
        /*0604*/ 	.word	0x00007fa0
        /*0608*/ 	.word	0x00000002
        /*060c*/ 	.word	0x00000000
        /*0610*/ 	.short	0x0101
        /*0612*/ 	.byte	0xff
	.zero		1


	//   ....[83]....
        /*0614*/ 	.word	0x00008210
        /*0618*/ 	.word	0x000000ff
        /*061c*/ 	.word	0x00000000
        /*0620*/ 	.short	0x0101
        /*0622*/ 	.byte	0x04
	.zero		1


	//   ....[84]....
        /*0624*/ 	.word	0x00008240
        /*0628*/ 	.word	0x00000000
        /*062c*/ 	.word	0x00000040
        /*0630*/ 	.short	0x010a
        /*0632*/ 	.byte	0xff
	.zero		1


	//   ....[85]....
        /*0634*/ 	.word	0x000082a0
        /*0638*/ 	.word	0x00000000
        /*063c*/ 	.word	0x00000040
        /*0640*/ 	.short	0x010a
        /*0642*/ 	.byte	0xff
	.zero		1


	//   ....[86]....
        /*0644*/ 	.word	0x00008300
        /*0648*/ 	.word	0x00000000
        /*064c*/ 	.word	0x000000c0
        /*0650*/ 	.short	0x010a
        /*0652*/ 	.byte	0xff
	.zero		1


	//   ....[87]....
        /*0654*/ 	.word	0x00008360
        /*0658*/ 	.word	0x00000000
        /*065c*/ 	.word	0x00000000
        /*0660*/ 	.short	0x010a
        /*0662*/ 	.byte	0xff
	.zero		1


	//   ....[88]....
        /*0664*/ 	.word	0x000083c0
        /*0668*/ 	.word	0x00000000
        /*066c*/ 	.word	0x00000000
        /*0670*/ 	.short	0x010a
        /*0672*/ 	.byte	0xff
	.zero		1


	//   ....[89]....
        /*0674*/ 	.word	0x00008420
        /*0678*/ 	.word	0x00000000
        /*067c*/ 	.word	0x00000000
        /*0680*/ 	.short	0x010a
        /*0682*/ 	.byte	0xff
	.zero		1


	//   ....[90]....
        /*0684*/ 	.word	0x00008480
        /*0688*/ 	.word	0x00000000
        /*068c*/ 	.word	0x00000000
        /*0690*/ 	.short	0x010a
        /*0692*/ 	.byte	0xff
	.zero		1


	//   ....[91]....
        /*0694*/ 	.word	0x000084e0
        /*0698*/ 	.word	0x00000000
        /*069c*/ 	.word	0x00000000
        /*06a0*/ 	.short	0x010a
        /*06a2*/ 	.byte	0xff
	.zero		1


	//   ....[92]....
        /*06a4*/ 	.word	0x00008540
        /*06a8*/ 	.word	0x00000000
        /*06ac*/ 	.word	0x00000000
        /*06b0*/ 	.short	0x010a
        /*06b2*/ 	.byte	0xff
	.zero		1


	//   ....[93]....
        /*06b4*/ 	.word	0x000085a0
        /*06b8*/ 	.word	0x00000000
        /*06bc*/ 	.word	0x00000000
        /*06c0*/ 	.short	0x010a
        /*06c2*/ 	.byte	0xff
	.zero		1


	//   ....[94]....
        /*06c4*/ 	.word	0x00008600
        /*06c8*/ 	.word	0x00000004
        /*06cc*/ 	.word	0x000000c8
        /*06d0*/ 	.short	0x010a
        /*06d2*/ 	.byte	0xff
	.zero		1


	//   ....[95]....
        /*06d4*/ 	.word	0x00008660
        /*06d8*/ 	.word	0x00000004
        /*06dc*/ 	.word	0x000000c0
        /*06e0*/ 	.short	0x010a
        /*06e2*/ 	.byte	0xff
	.zero		1


	//   ....[96]....
        /*06e4*/ 	.word	0x000086c0
        /*06e8*/ 	.word	0x00000000
        /*06ec*/ 	.word	0x000000c0
        /*06f0*/ 	.short	0x010a
        /*06f2*/ 	.byte	0xff
	.zero		1


	//   ....[97]....
        /*06f4*/ 	.word	0x00008720
        /*06f8*/ 	.word	0x00000005
        /*06fc*/ 	.word	0x000000e0
        /*0700*/ 	.short	0x010a
        /*0702*/ 	.byte	0xff
	.zero		1


	//   ....[98]....
        /*0704*/ 	.word	0x00008780
        /*0708*/ 	.word	0x00000000
        /*070c*/ 	.word	0x00000000
        /*0710*/ 	.short	0x010a
        /*0712*/ 	.byte	0xff
	.zero		1


	//   ....[99]....
        /*0714*/ 	.word	0x000087e0
        /*0718*/ 	.word	0x00000000
        /*071c*/ 	.word	0x00000000
        /*0720*/ 	.short	0x010a
        /*0722*/ 	.byte	0xff
	.zero		1


	//   ....[100]....
        /*0724*/ 	.word	0x00008840
        /*0728*/ 	.word	0x00000000
        /*072c*/ 	.word	0x00000000
        /*0730*/ 	.short	0x010a
        /*0732*/ 	.byte	0xff
	.zero		1


	//   ....[101]....
        /*0734*/ 	.word	0x000088a0
        /*0738*/ 	.word	0x00000000
        /*073c*/ 	.word	0x000000c0
        /*0740*/ 	.short	0x010a
        /*0742*/ 	.byte	0xff
	.zero		1


	//   ....[102]....
        /*0744*/ 	.word	0x00008900
        /*0748*/ 	.word	0x00000000
        /*074c*/ 	.word	0x000000b8
        /*0750*/ 	.short	0x010a
        /*0752*/ 	.byte	0xff
	.zero		1


	//   ....[103]....
        /*0754*/ 	.word	0x00008960
        /*0758*/ 	.word	0x00000008
        /*075c*/ 	.word	0x00000098
        /*0760*/ 	.short	0x010a
        /*0762*/ 	.byte	0xff
	.zero		1


	//   ....[104]....
        /*0764*/ 	.word	0x000089c0
        /*0768*/ 	.word	0x00000005
        /*076c*/ 	.word	0x00000098
        /*0770*/ 	.short	0x010a
        /*0772*/ 	.byte	0xff
	.zero		1


	//   ....[105]....
        /*0774*/ 	.word	0x00008a20
        /*0778*/ 	.word	0x00000000
        /*077c*/ 	.word	0x00000000
        /*0780*/ 	.short	0x010a
        /*0782*/ 	.byte	0xff
	.zero		1


	//   ....[106]....
        /*0784*/ 	.word	0x00008a70
        /*0788*/ 	.word	0x00000002
        /*078c*/ 	.word	0x00000000
        /*0790*/ 	.short	0x010a
        /*0792*/ 	.byte	0xff
	.zero		1


	//   ....[107]....
        /*0794*/ 	.word	0x00008ad0
        /*0798*/ 	.word	0x00000000
        /*079c*/ 	.word	0x000000c0
        /*07a0*/ 	.short	0x010a
        /*07a2*/ 	.byte	0xff
	.zero		1


	//   ....[108]....
        /*07a4*/ 	.word	0x00008b20
        /*07a8*/ 	.word	0x00000000
        /*07ac*/ 	.word	0x00000080
        /*07b0*/ 	.short	0x010a
        /*07b2*/ 	.byte	0xff
	.zero		1


	//   ....[109]....
        /*07b4*/ 	.word	0x00008b70
        /*07b8*/ 	.word	0x00000066
        /*07bc*/ 	.word	0x000000d0
        /*07c0*/ 	.short	0x010a
        /*07c2*/ 	.byte	0xff
	.zero		1


	//   ....[110]....
        /*07c4*/ 	.word	0x00008bc0
        /*07c8*/ 	.word	0x00000003
        /*07cc*/ 	.word	0x00000080
        /*07d0*/ 	.short	0x010a
        /*07d2*/ 	.byte	0xff
	.zero		1


	//----- nvinfo : EIATTR_NUM_MBARRIERS
	.align		4
.L_47:
        /*07d4*/ 	.byte	0x03, 0x38
        /*07d6*/ 	.short	0x001e


	//----- nvinfo : EIATTR_EXIT_INSTR_OFFSETS
	.align		4
        /*07d8*/ 	.byte	0x04, 0x1c
        /*07da*/ 	.short	(.L_49 - .L_48)


	//   ....[0]....
.L_48:
        /*07dc*/ 	.word	0x00002e70


	//   ....[1]....
        /*07e0*/ 	.word	0x00003120


	//   ....[2]....
        /*07e4*/ 	.word	0x00003180


	//   ....[3]....
        /*07e8*/ 	.word	0x00003fc0


	//   ....[4]....
        /*07ec*/ 	.word	0x000051a0


	//   ....[5]....
        /*07f0*/ 	.word	0x000051e0


	//   ....[6]....
        /*07f4*/ 	.word	0x000080f0


	//   ....[7]....
        /*07f8*/ 	.word	0x00008170


	//   ....[8]....
        /*07fc*/ 	.word	0x000081a0


	//   ....[9]....
        /*0800*/ 	.word	0x00008220


	//----- nvinfo : EIATTR_MAX_THREADS
	.align		4
.L_49:
        /*0804*/ 	.byte	0x04, 0x05
        /*0806*/ 	.short	(.L_51 - .L_50)
.L_50:
        /*0808*/ 	.word	0x00000100
        /*080c*/ 	.word	0x00000001
        /*0810*/ 	.word	0x00000001


	//----- nvinfo : EIATTR_CRS_STACK_SIZE
	.align		4
.L_51:
        /*0814*/ 	.byte	0x04, 0x1e
        /*0816*/ 	.short	(.L_53 - .L_52)
.L_52:
        /*0818*/ 	.word	0x00000000


	//----- nvinfo : EIATTR_CBANK_PARAM_SIZE
	.align		4
.L_53:
        /*081c*/ 	.byte	0x03, 0x19
        /*081e*/ 	.short	0x0900


	//----- nvinfo : EIATTR_PARAM_CBANK
	.align		4
        /*0820*/ 	.byte	0x04, 0x0a
        /*0822*/ 	.short	(.L_55 - .L_54)
	.align		4
.L_54:
        /*0824*/ 	.word	index@(.nv.constant0._ZN7cutlass13device_kernelINS_4conv6kernel13ConvUniversalINS1_16ConvProblemShapeILNS1_8OperatorE1ELi3EEENS1_10collective14CollectiveConvINS1_47MainloopSm100TmaUmmaWarpSpecializedImplicitGemmILS5_1ELi8ELi3ELi1ELi2EN4cute5tupleIJNSA_1CILi1EEESD_SD_EEEEENSB_IJNSC_ILi128EEENSC_ILi64EEENSB_IJSH_EEEEEENS_10bfloat16_tESK_NSA_8TiledMMAINSA_8MMA_AtomIJNSA_20SM100_MMA_F16BF16_SSISK_SK_fLi128ELi64ELNSA_4UMMA5MajorE0ELSP_1ELNSO_7ScaleInE0ELSQ_0EEEEEENSA_6LayoutISE_NSB_IJNSC_ILi0EEESU_SU_EEEEENSB_IJNSA_10UnderscoreESX_SX_EEEEENS7_6detail27Sm100ImplicitGemmTileTraitsINSA_20SM90_TMA_LOAD_IM2COLENSA_14ComposedLayoutINSA_7SwizzleILi3ELi4ELi3EEENSA_18smem_ptr_flag_bitsILi16EEENST_INSB_IJNSC_ILi8EEESH_EEENSB_IJSH_SD_EEEEEEEvEENS11_INSA_13SM90_TMA_LOADENS13_IS15_S17_NST_INSB_IJSH_S18_EEENSB_IJSD_SH_EEEEEEEvEEEENS_8epilogue10collective18CollectiveEpilogueINS1L_23Sm100TmaWarpSpecializedILi3ELi2ELi32ELb1ELb0EEEJSJ_NSB_IJNST_ISG_SD_EENST_INSC_ILi32EEESD_EEEEESK_NSB_IJNSB_IJllllEEESD_SU_EEESK_S1V_NS1L_6fusion15FusionCallbacksIS1P_NS1W_17LinearCombinationISK_fSK_fLNS_15FloatRoundStyleE2EEESJ_S1T_JEEENSA_5SM1004TMEM4LOAD26SM100_TMEM_LOAD_32dp32b32xES12_NS13_INS14_ILi2ELi4ELi3EEES17_NST_INSB_IJS18_S1R_EEENSB_IJS1R_SD_EEEEEEENSA_39AutoVectorizingCopyWithAssumedAlignmentILi128EEENSA_21SM90_TMA_STORE_IM2COLES2A_S2C_S2C_EEEvvEEEEvNT_6ParamsE)
        /*0828*/ 	.short	0x0380
        /*082a*/ 	.short	0x0900


	//----- nvinfo : EIATTR_SW_WAR
	.align		4
.L_55:
        /*082c*/ 	.byte	0x04, 0x36
        /*082e*/ 	.short	(.L_57 - .L_56)
.L_56:
        /*0830*/ 	.word	0x00000008
.L_57:


//--------------------- .nv.callgraph             --------------------------
	.section	.nv.callgraph,"",@"SHT_CUDA_CALLGRAPH"
	.align	4
	.sectionentsize	8
	.align		4
        /*0000*/ 	.word	0x00000000
	.align		4
        /*0004*/ 	.word	0xffffffff
	.align		4
        /*0008*/ 	.word	index@(_ZN7cutlass13device_kernelINS_4conv6kernel13ConvUniversalINS1_16ConvProblemShapeILNS1_8OperatorE1ELi3EEENS1_10collective14CollectiveConvINS1_47MainloopSm100TmaUmmaWarpSpecializedImplicitGemmILS5_1ELi8ELi3ELi1ELi2EN4cute5tupleIJNSA_1CILi1EEESD_SD_EEEEENSB_IJNSC_ILi128EEENSC_ILi64EEENSB_IJSH_EEEEEENS_10bfloat16_tESK_NSA_8TiledMMAINSA_8MMA_AtomIJNSA_20SM100_MMA_F16BF16_SSISK_SK_fLi128ELi64ELNSA_4UMMA5MajorE0ELSP_1ELNSO_7ScaleInE0ELSQ_0EEEEEENSA_6LayoutISE_NSB_IJNSC_ILi0EEESU_SU_EEEEENSB_IJNSA_10UnderscoreESX_SX_EEEEENS7_6detail27Sm100ImplicitGemmTileTraitsINSA_20SM90_TMA_LOAD_IM2COLENSA_14ComposedLayoutINSA_7SwizzleILi3ELi4ELi3EEENSA_18smem_ptr_flag_bitsILi16EEENST_INSB_IJNSC_ILi8EEESH_EEENSB_IJSH_SD_EEEEEEEvEENS11_INSA_13SM90_TMA_LOADENS13_IS15_S17_NST_INSB_IJSH_S18_EEENSB_IJSD_SH_EEEEEEEvEEEENS_8epilogue10collective18CollectiveEpilogueINS1L_23Sm100TmaWarpSpecializedILi3ELi2ELi32ELb1ELb0EEEJSJ_NSB_IJNST_ISG_SD_EENST_INSC_ILi32EEESD_EEEEESK_NSB_IJNSB_IJllllEEESD_SU_EEESK_S1V_NS1L_6fusion15FusionCallbacksIS1P_NS1W_17LinearCombinationISK_fSK_fLNS_15FloatRoundStyleE2EEESJ_S1T_JEEENSA_5SM1004TMEM4LOAD26SM100_TMEM_LOAD_32dp32b32xES12_NS13_INS14_ILi2ELi4ELi3EEES17_NST_INSB_IJS18_S1R_EEENSB_IJS1R_SD_EEEEEEENSA_39AutoVectorizingCopyWithAssumedAlignmentILi128EEENSA_21SM90_TMA_STORE_IM2COLES2A_S2C_S2C_EEEvvEEEEvNT_6ParamsE)
	.align		4
        /*000c*/ 	.word	index@(__assertfail)
	.align		4
        /*0010*/ 	.word	0x00000000
	.align		4
        /*0014*/ 	.word	0xfffffffe
	.align		4
        /*0018*/ 	.word	0x00000000
	.align		4
        /*001c*/ 	.word	0xfffffffd
	.align		4
        /*0020*/ 	.word	0x00000000
	.align		4
        /*0024*/ 	.word	0xfffffffc


//--------------------- .nv.constant4             --------------------------
	.section	.nv.constant4,"a",@progbits
	.align	8
	.align		8
.nv.constant4:
        /*0000*/ 	.dword	__assertfail
	.align		8
        /*0008*/ 	.dword	__unnamed_1
	.align		8
        /*0010*/ 	.dword	__unnamed_2
	.align		8
        /*0018*/ 	.dword	_ZN39_INTERNAL_69a4760a_4_k_cu_46364794_32144cuda3std3__45__cpo5beginE
	.align		8
        /*0020*/ 	.dword	_ZN39_INTERNAL_69a4760a_4_k_cu_46364794_32144cuda3std3__45__cpo3endE
	.align		8
        /*0028*/ 	.dword	_ZN39_INTERNAL_69a4760a_4_k_cu_46364794_32144cuda3std3__45__cpo6cbeginE
	.align		8
        /*0030*/ 	.dword	_ZN39_INTERNAL_69a4760a_4_k_cu_46364794_32144cuda3std3__45__cpo4cendE
	.align		8
        /*0038*/ 	.dword	_ZN39_INTERNAL_69a4760a_4_k_cu_46364794_32144cuda3std3__441_GLOBAL__N__69a4760a_4_k_cu_46364794_32146ignoreE
	.align		8
        /*0040*/ 	.dword	_ZN39_INTERNAL_69a4760a_4_k_cu_46364794_32144cuda3std3__419piecewise_constructE
	.align		8
        /*0048*/ 	.dword	_ZN39_INTERNAL_69a4760a_4_k_cu_46364794_32144cuda3std3__48in_placeE
	.align		8
        /*0050*/ 	.dword	_ZN39_INTERNAL_69a4760a_4_k_cu_46364794_32144cuda3std6ranges3__45__cpo4swapE
	.align		8
        /*0058*/ 	.dword	_ZN39_INTERNAL_69a4760a_4_k_cu_46364794_32144cuda3std6ranges3__45__cpo9iter_moveE
	.align		8
        /*0060*/ 	.dword	_ZN39_INTERNAL_69a4760a_4_k_cu_46364794_32144cute7productE
	.align		8
        /*0068*/ 	.dword	_ZN39_INTERNAL_69a4760a_4_k_cu_46364794_32144cute1_E
	.align		8
        /*0070*/ 	.dword	$str$27
	.align		8
        /*0078*/ 	.dword	$str$28
	.align		8
        /*0080*/ 	.dword	$str$29
	.align		8
        /*0088*/ 	.dword	$str$30


//--------------------- .text._ZN7cutlass13device_kernelINS_4conv6kernel13ConvUniversalINS1_16ConvProblemShapeILNS1_8OperatorE1ELi3EEENS1_10collective14CollectiveConvINS1_47MainloopSm100TmaUmmaWarpSpecializedImplicitGemmILS5_1ELi8ELi3ELi1ELi2EN4cute5tupleIJNSA_1CILi1EEESD_SD_EEEEENSB_IJNSC_ILi128EEENSC_ILi64EEENSB_IJSH_EEEEEENS_10bfloat16_tESK_NSA_8TiledMMAINSA_8MMA_AtomIJNSA_20SM100_MMA_F16BF16_SSISK_SK_fLi128ELi64ELNSA_4UMMA5MajorE0ELSP_1ELNSO_7ScaleInE0ELSQ_0EEEEEENSA_6LayoutISE_NSB_IJNSC_ILi0EEESU_SU_EEEEENSB_IJNSA_10UnderscoreESX_SX_EEEEENS7_6detail27Sm100ImplicitGemmTileTraitsINSA_20SM90_TMA_LOAD_IM2COLENSA_14ComposedLayoutINSA_7SwizzleILi3ELi4ELi3EEENSA_18smem_ptr_flag_bitsILi16EEENST_INSB_IJNSC_ILi8EEESH_EEENSB_IJSH_SD_EEEEEEEvEENS11_INSA_13SM90_TMA_LOADENS13_IS15_S17_NST_INSB_IJSH_S18_EEENSB_IJSD_SH_EEEEEEEvEEEENS_8epilogue10collective18CollectiveEpilogueINS1L_23Sm100TmaWarpSpecializedILi3ELi2ELi32ELb1ELb0EEEJSJ_NSB_IJNST_ISG_SD_EENST_INSC_ILi32EEESD_EEEEESK_NSB_IJNSB_IJllllEEESD_SU_EEESK_S1V_NS1L_6fusion15FusionCallbacksIS1P_NS1W_17LinearCombinationISK_fSK_fLNS_15FloatRoundStyleE2EEESJ_S1T_JEEENSA_5SM1004TMEM4LOAD26SM100_TMEM_LOAD_32dp32b32xES12_NS13_INS14_ILi2ELi4ELi3EEES17_NST_INSB_IJS18_S1R_EEENSB_IJS1R_SD_EEEEEEENSA_39AutoVectorizingCopyWithAssumedAlignmentILi128EEENSA_21SM90_TMA_STORE_IM2COLES2A_S2C_S2C_EEEvvEEEEvNT_6ParamsE --------------------------
	.section	.text._ZN7cutlass13device_kernelINS_4conv6kernel13ConvUniversalINS1_16ConvProblemShapeILNS1_8OperatorE1ELi3EEENS1_10collective14CollectiveConvINS1_47MainloopSm100TmaUmmaWarpSpecializedImplicitGemmILS5_1ELi8ELi3ELi1ELi2EN4cute5tupleIJNSA_1CILi1EEESD_SD_EEEEENSB_IJNSC_ILi128EEENSC_ILi64EEENSB_IJSH_EEEEEENS_10bfloat16_tESK_NSA_8TiledMMAINSA_8MMA_AtomIJNSA_20SM100_MMA_F16BF16_SSISK_SK_fLi128ELi64ELNSA_4UMMA5MajorE0ELSP_1ELNSO_7ScaleInE0ELSQ_0EEEEEENSA_6LayoutISE_NSB_IJNSC_ILi0EEESU_SU_EEEEENSB_IJNSA_10UnderscoreESX_SX_EEEEENS7_6detail27Sm100ImplicitGemmTileTraitsINSA_20SM90_TMA_LOAD_IM2COLENSA_14ComposedLayoutINSA_7SwizzleILi3ELi4ELi3EEENSA_18smem_ptr_flag_bitsILi16EEENST_INSB_IJNSC_ILi8EEESH_EEENSB_IJSH_SD_EEEEEEEvEENS11_INSA_13SM90_TMA_LOADENS13_IS15_S17_NST_INSB_IJSH_S18_EEENSB_IJSD_SH_EEEEEEEvEEEENS_8epilogue10collective18CollectiveEpilogueINS1L_23Sm100TmaWarpSpecializedILi3ELi2ELi32ELb1ELb0EEEJSJ_NSB_IJNST_ISG_SD_EENST_INSC_ILi32EEESD_EEEEESK_NSB_IJNSB_IJllllEEESD_SU_EEESK_S1V_NS1L_6fusion15FusionCallbacksIS1P_NS1W_17LinearCombinationISK_fSK_fLNS_15FloatRoundStyleE2EEESJ_S1T_JEEENSA_5SM1004TMEM4LOAD26SM100_TMEM_LOAD_32dp32b32xES12_NS13_INS14_ILi2ELi4ELi3EEES17_NST_INSB_IJS18_S1R_EEENSB_IJS1R_SD_EEEEEEENSA_39AutoVectorizingCopyWithAssumedAlignmentILi128EEENSA_21SM90_TMA_STORE_IM2COLES2A_S2C_S2C_EEEvvEEEEvNT_6ParamsE,"ax",@progbits
	.align	128
.text._ZN7cutlass13device_kernelINS_4conv6kernel13ConvUniversalINS1_16ConvProblemShapeILNS1_8OperatorE1ELi3EEENS1_10collective14CollectiveConvINS1_47MainloopSm100TmaUmmaWarpSpecializedImplicitGemmILS5_1ELi8ELi3ELi1ELi2EN4cute5tupleIJNSA_1CILi1EEESD_SD_EEEEENSB_IJNSC_ILi128EEENSC_ILi64EEENSB_IJSH_EEEEEENS_10bfloat16_tESK_NSA_8TiledMMAINSA_8MMA_AtomIJNSA_20SM100_MMA_F16BF16_SSISK_SK_fLi128ELi64ELNSA_4UMMA5MajorE0ELSP_1ELNSO_7ScaleInE0ELSQ_0EEEEEENSA_6LayoutISE_NSB_IJNSC_ILi0EEESU_SU_EEEEENSB_IJNSA_10UnderscoreESX_SX_EEEEENS7_6detail27Sm100ImplicitGemmTileTraitsINSA_20SM90_TMA_LOAD_IM2COLENSA_14ComposedLayoutINSA_7SwizzleILi3ELi4ELi3EEENSA_18smem_ptr_flag_bitsILi16EEENST_INSB_IJNSC_ILi8EEESH_EEENSB_IJSH_SD_EEEEEEEvEENS11_INSA_13SM90_TMA_LOADENS13_IS15_S17_NST_INSB_IJSH_S18_EEENSB_IJSD_SH_EEEEEEEvEEEENS_8epilogue10collective18CollectiveEpilogueINS1L_23Sm100TmaWarpSpecializedILi3ELi2ELi32ELb1ELb0EEEJSJ_NSB_IJNST_ISG_SD_EENST_INSC_ILi32EEESD_EEEEESK_NSB_IJNSB_IJllllEEESD_SU_EEESK_S1V_NS1L_6fusion15FusionCallbacksIS1P_NS1W_17LinearCombinationISK_fSK_fLNS_15FloatRoundStyleE2EEESJ_S1T_JEEENSA_5SM1004TMEM4LOAD26SM100_TMEM_LOAD_32dp32b32xES12_NS13_INS14_ILi2ELi4ELi3EEES17_NST_INSB_IJS18_S1R_EEENSB_IJS1R_SD_EEEEEEENSA_39AutoVectorizingCopyWithAssumedAlignmentILi128EEENSA_21SM90_TMA_STORE_IM2COLES2A_S2C_S2C_EEEvvEEEEvNT_6ParamsE:
        .type           _ZN7cutlass13device_kernelINS_4conv6kernel13ConvUniversalINS1_16ConvProblemShapeILNS1_8OperatorE1ELi3EEENS1_10collective14CollectiveConvINS1_47MainloopSm100TmaUmmaWarpSpecializedImplicitGemmILS5_1ELi8ELi3ELi1ELi2EN4cute5tupleIJNSA_1CILi1EEESD_SD_EEEEENSB_IJNSC_ILi128EEENSC_ILi64EEENSB_IJSH_EEEEEENS_10bfloat16_tESK_NSA_8TiledMMAINSA_8MMA_AtomIJNSA_20SM100_MMA_F16BF16_SSISK_SK_fLi128ELi64ELNSA_4UMMA5MajorE0ELSP_1ELNSO_7ScaleInE0ELSQ_0EEEEEENSA_6LayoutISE_NSB_IJNSC_ILi0EEESU_SU_EEEEENSB_IJNSA_10UnderscoreESX_SX_EEEEENS7_6detail27Sm100ImplicitGemmTileTraitsINSA_20SM90_TMA_LOAD_IM2COLENSA_14ComposedLayoutINSA_7SwizzleILi3ELi4ELi3EEENSA_18smem_ptr_flag_bitsILi16EEENST_INSB_IJNSC_ILi8EEESH_EEENSB_IJSH_SD_EEEEEEEvEENS11_INSA_13SM90_TMA_LOADENS13_IS15_S17_NST_INSB_IJSH_S18_EEENSB_IJSD_SH_EEEEEEEvEEEENS_8epilogue10collective18CollectiveEpilogueINS1L_23Sm100TmaWarpSpecializedILi3ELi2ELi32ELb1ELb0EEEJSJ_NSB_IJNST_ISG_SD_EENST_INSC_ILi32EEESD_EEEEESK_NSB_IJNSB_IJllllEEESD_SU_EEESK_S1V_NS1L_6fusion15FusionCallbacksIS1P_NS1W_17LinearCombinationISK_fSK_fLNS_15FloatRoundStyleE2EEESJ_S1T_JEEENSA_5SM1004TMEM4LOAD26SM100_TMEM_LOAD_32dp32b32xES12_NS13_INS14_ILi2ELi4ELi3EEES17_NST_INSB_IJS18_S1R_EEENSB_IJS1R_SD_EEEEEEENSA_39AutoVectorizingCopyWithAssumedAlignmentILi128EEENSA_21SM90_TMA_STORE_IM2COLES2A_S2C_S2C_EEEvvEEEEvNT_6ParamsE,@function
        .size           _ZN7cutlass13device_kernelINS_4conv6kernel13ConvUniversalINS1_16ConvProblemShapeILNS1_8OperatorE1ELi3EEENS1_10collective14CollectiveConvINS1_47MainloopSm100TmaUmmaWarpSpecializedImplicitGemmILS5_1ELi8ELi3ELi1ELi2EN4cute5tupleIJNSA_1CILi1EEESD_SD_EEEEENSB_IJNSC_ILi128EEENSC_ILi64EEENSB_IJSH_EEEEEENS_10bfloat16_tESK_NSA_8TiledMMAINSA_8MMA_AtomIJNSA_20SM100_MMA_F16BF16_SSISK_SK_fLi128ELi64ELNSA_4UMMA5MajorE0ELSP_1ELNSO_7ScaleInE0ELSQ_0EEEEEENSA_6LayoutISE_NSB_IJNSC_ILi0EEESU_SU_EEEEENSB_IJNSA_10UnderscoreESX_SX_EEEEENS7_6detail27Sm100ImplicitGemmTileTraitsINSA_20SM90_TMA_LOAD_IM2COLENSA_14ComposedLayoutINSA_7SwizzleILi3ELi4ELi3EEENSA_18smem_ptr_flag_bitsILi16EEENST_INSB_IJNSC_ILi8EEESH_EEENSB_IJSH_SD_EEEEEEEvEENS11_INSA_13SM90_TMA_LOADENS13_IS15_S17_NST_INSB_IJSH_S18_EEENSB_IJSD_SH_EEEEEEEvEEEENS_8epilogue10collective18CollectiveEpilogueINS1L_23Sm100TmaWarpSpecializedILi3ELi2ELi32ELb1ELb0EEEJSJ_NSB_IJNST_ISG_SD_EENST_INSC_ILi32EEESD_EEEEESK_NSB_IJNSB_IJllllEEESD_SU_EEESK_S1V_NS1L_6fusion15FusionCallbacksIS1P_NS1W_17LinearCombinationISK_fSK_fLNS_15FloatRoundStyleE2EEESJ_S1T_JEEENSA_5SM1004TMEM4LOAD26SM100_TMEM_LOAD_32dp32b32xES12_NS13_INS14_ILi2ELi4ELi3EEES17_NST_INSB_IJS18_S1R_EEENSB_IJS1R_SD_EEEEEEENSA_39AutoVectorizingCopyWithAssumedAlignmentILi128EEENSA_21SM90_TMA_STORE_IM2COLES2A_S2C_S2C_EEEvvEEEEvNT_6ParamsE,(.L_x_155 - _ZN7cutlass13device_kernelINS_4conv6kernel13ConvUniversalINS1_16ConvProblemShapeILNS1_8OperatorE1ELi3EEENS1_10collective14CollectiveConvINS1_47MainloopSm100TmaUmmaWarpSpecializedImplicitGemmILS5_1ELi8ELi3ELi1ELi2EN4cute5tupleIJNSA_1CILi1EEESD_SD_EEEEENSB_IJNSC_ILi128EEENSC_ILi64EEENSB_IJSH_EEEEEENS_10bfloat16_tESK_NSA_8TiledMMAINSA_8MMA_AtomIJNSA_20SM100_MMA_F16BF16_SSISK_SK_fLi128ELi64ELNSA_4UMMA5MajorE0ELSP_1ELNSO_7ScaleInE0ELSQ_0EEEEEENSA_6LayoutISE_NSB_IJNSC_ILi0EEESU_SU_EEEEENSB_IJNSA_10UnderscoreESX_SX_EEEEENS7_6detail27Sm100ImplicitGemmTileTraitsINSA_20SM90_TMA_LOAD_IM2COLENSA_14ComposedLayoutINSA_7SwizzleILi3ELi4ELi3EEENSA_18smem_ptr_flag_bitsILi16EEENST_INSB_IJNSC_ILi8EEESH_EEENSB_IJSH_SD_EEEEEEEvEENS11_INSA_13SM90_TMA_LOADENS13_IS15_S17_NST_INSB_IJSH_S18_EEENSB_IJSD_SH_EEEEEEEvEEEENS_8epilogue10collective18CollectiveEpilogueINS1L_23Sm100TmaWarpSpecializedILi3ELi2ELi32ELb1ELb0EEEJSJ_NSB_IJNST_ISG_SD_EENST_INSC_ILi32EEESD_EEEEESK_NSB_IJNSB_IJllllEEESD_SU_EEESK_S1V_NS1L_6fusion15FusionCallbacksIS1P_NS1W_17LinearCombinationISK_fSK_fLNS_15FloatRoundStyleE2EEESJ_S1T_JEEENSA_5SM1004TMEM4LOAD26SM100_TMEM_LOAD_32dp32b32xES12_NS13_INS14_ILi2ELi4ELi3EEES17_NST_INSB_IJS18_S1R_EEENSB_IJS1R_SD_EEEEEEENSA_39AutoVectorizingCopyWithAssumedAlignmentILi128EEENSA_21SM90_TMA_STORE_IM2COLES2A_S2C_S2C_EEEvvEEEEvNT_6ParamsE)
        .other          _ZN7cutlass13device_kernelINS_4conv6kernel13ConvUniversalINS1_16ConvProblemShapeILNS1_8OperatorE1ELi3EEENS1_10collective14CollectiveConvINS1_47MainloopSm100TmaUmmaWarpSpecializedImplicitGemmILS5_1ELi8ELi3ELi1ELi2EN4cute5tupleIJNSA_1CILi1EEESD_SD_EEEEENSB_IJNSC_ILi128EEENSC_ILi64EEENSB_IJSH_EEEEEENS_10bfloat16_tESK_NSA_8TiledMMAINSA_8MMA_AtomIJNSA_20SM100_MMA_F16BF16_SSISK_SK_fLi128ELi64ELNSA_4UMMA5MajorE0ELSP_1ELNSO_7ScaleInE0ELSQ_0EEEEEENSA_6LayoutISE_NSB_IJNSC_ILi0EEESU_SU_EEEEENSB_IJNSA_10UnderscoreESX_SX_EEEEENS7_6detail27Sm100ImplicitGemmTileTraitsINSA_20SM90_TMA_LOAD_IM2COLENSA_14ComposedLayoutINSA_7SwizzleILi3ELi4ELi3EEENSA_18smem_ptr_flag_bitsILi16EEENST_INSB_IJNSC_ILi8EEESH_EEENSB_IJSH_SD_EEEEEEEvEENS11_INSA_13SM90_TMA_LOADENS13_IS15_S17_NST_INSB_IJSH_S18_EEENSB_IJSD_SH_EEEEEEEvEEEENS_8epilogue10collective18CollectiveEpilogueINS1L_23Sm100TmaWarpSpecializedILi3ELi2ELi32ELb1ELb0EEEJSJ_NSB_IJNST_ISG_SD_EENST_INSC_ILi32EEESD_EEEEESK_NSB_IJNSB_IJllllEEESD_SU_EEESK_S1V_NS1L_6fusion15FusionCallbacksIS1P_NS1W_17LinearCombinationISK_fSK_fLNS_15FloatRoundStyleE2EEESJ_S1T_JEEENSA_5SM1004TMEM4LOAD26SM100_TMEM_LOAD_32dp32b32xES12_NS13_INS14_ILi2ELi4ELi3EEES17_NST_INSB_IJS18_S1R_EEENSB_IJS1R_SD_EEEEEEENSA_39AutoVectorizingCopyWithAssumedAlignmentILi128EEENSA_21SM90_TMA_STORE_IM2COLES2A_S2C_S2C_EEEvvEEEEvNT_6ParamsE,@"STO_CUDA_ENTRY STV_DEFAULT"
_ZN7cutlass13device_kernelINS_4conv6kernel13ConvUniversalINS1_16ConvProblemShapeILNS1_8OperatorE1ELi3EEENS1_10collective14CollectiveConvINS1_47MainloopSm100TmaUmmaWarpSpecializedImplicitGemmILS5_1ELi8ELi3ELi1ELi2EN4cute5tupleIJNSA_1CILi1EEESD_SD_EEEEENSB_IJNSC_ILi128EEENSC_ILi64EEENSB_IJSH_EEEEEENS_10bfloat16_tESK_NSA_8TiledMMAINSA_8MMA_AtomIJNSA_20SM100_MMA_F16BF16_SSISK_SK_fLi128ELi64ELNSA_4UMMA5MajorE0ELSP_1ELNSO_7ScaleInE0ELSQ_0EEEEEENSA_6LayoutISE_NSB_IJNSC_ILi0EEESU_SU_EEEEENSB_IJNSA_10UnderscoreESX_SX_EEEEENS7_6detail27Sm100ImplicitGemmTileTraitsINSA_20SM90_TMA_LOAD_IM2COLENSA_14ComposedLayoutINSA_7SwizzleILi3ELi4ELi3EEENSA_18smem_ptr_flag_bitsILi16EEENST_INSB_IJNSC_ILi8EEESH_EEENSB_IJSH_SD_EEEEEEEvEENS11_INSA_13SM90_TMA_LOADENS13_IS15_S17_NST_INSB_IJSH_S18_EEENSB_IJSD_SH_EEEEEEEvEEEENS_8epilogue10collective18CollectiveEpilogueINS1L_23Sm100TmaWarpSpecializedILi3ELi2ELi32ELb1ELb0EEEJSJ_NSB_IJNST_ISG_SD_EENST_INSC_ILi32EEESD_EEEEESK_NSB_IJNSB_IJllllEEESD_SU_EEESK_S1V_NS1L_6fusion15FusionCallbacksIS1P_NS1W_17LinearCombinationISK_fSK_fLNS_15FloatRoundStyleE2EEESJ_S1T_JEEENSA_5SM1004TMEM4LOAD26SM100_TMEM_LOAD_32dp32b32xES12_NS13_INS14_ILi2ELi4ELi3EEES17_NST_INSB_IJS18_S1R_EEENSB_IJS1R_SD_EEEEEEENSA_39AutoVectorizingCopyWithAssumedAlignmentILi128EEENSA_21SM90_TMA_STORE_IM2COLES2A_S2C_S2C_EEEvvEEEEvNT_6ParamsE:
[----:B------:R-:W1:Y:S01]  /*0000*/  LDC R1, c[0x0][0x37c] ;  /* 0x0000df00ff017b82 */ /* 0x000e620000000800 */
[----:B------:R-:W2:Y:S07]  /*0010*/  S2R R99, SR_TID.X ;  /* 0x0000000000637919 */ /* 0x000eae0000002100 */
[----:B------:R-:W3:Y:S01]  /*0020*/  LDC.64 R2, c[0x0][0x990] ;  /* 0x00026400ff027b82 */ /* 0x000ee20000000a00 */
[----:B------:R-:W-:Y:S01]  /*0030*/  ELECT P2, URZ, PT ;  /* 0x0000000000ff782f */ /* 0x000fe20003840000 */
[----:B-1----:R-:W-:Y:S01]  /*0040*/  VIADD R1, R1, 0xfffffff8 ;  /* 0xfffffff801017836 */ /* 0x002fe20000000000 */
[----:B------:R-:W-:-:S02]  /*0050*/  PRMT R90, RZ, 0x7610, R90 ;  /* 0x00007610ff5a7816 */ /* 0x000fc4000000005a */
[----:B---3--:R-:W-:-:S04]  /*0060*/  ISETP.NE.U32.AND P0, PT, R2, RZ, PT ;  /* 0x000000ff0200720c */ /* 0x008fc80003f05070 */
[----:B------:R-:W-:Y:S02]  /*0070*/  ISETP.NE.AND.EX P0, PT, R3, RZ, PT, P0 ;  /* 0x000000ff0300720c */ /* 0x000fe40003f05300 */
[----:B--2---:R-:W-:-:S05]  /*0080*/  SHF.R.U32.HI R91, RZ, 0x5, R99 ;  /* 0x00000005ff5b7819 */ /* 0x004fca0000011663 */
[----:B------:R-:W1:Y:S02]  /*0090*/  SHFL.IDX PT, R0, R91, RZ, 0x1f ;  /* 0x00001fff5b007589 */ /* 0x000e6400000e0000 */
[----:B-1----:R-:W-:-:S04]  /*00a0*/  R2UR UR15, R0 ;  /* 0x00000000000f72ca */ /* 0x002fc800000e0000 */
[----:B------:R-:W-:Y:S05]  /*00b0*/  @P0 BRA `(.L_x_0) ;  /* 0x0000000000300947 */ /* 0x000fea0003800000 */
[----:B------:R-:W1:Y:S02]  /*00c0*/  LDCU.64 UR4, c[0x0][0x988] ;  /* 0x00013100ff0477ac */ /* 0x000e640008000a00 */
[----:B-1----:R-:W-:-:S04]  /*00d0*/  UISETP.NE.U32.AND UP0, UPT, UR4, URZ, UPT ;  /* 0x000000ff0400728c */ /* 0x002fc8000bf05070 */
[----:B------:R-:W-:-:S09]  /*00e0*/  UISETP.NE.AND.EX UP0, UPT, UR5, URZ, UPT, UP0 ;  /* 0x000000ff0500728c */ /* 0x000fd2000bf05300 */
[----:B------:R-:W-:Y:S05]  /*00f0*/  BRA.U !UP0, `(.L_x_1) ;  /* 0x0000000108147547 */ /* 0x000fea000b800000 */
[----:B------:R-:W1:Y:S01]  /*0100*/  LDC.64 R4, c[0x0][0x988] ;  /* 0x00026200ff047b82 */ /* 0x000e620000000a00 */
[----:B------:R-:W1:Y:S02]  /*0110*/  LDCU.64 UR4, c[0x0][0x358] ;  /* 0x00006b00ff0477ac */ /* 0x000e640008000a00 */
[----:B-1----:R1:W5:Y:S01]  /*0120*/  LDG.E R41, desc[UR4][R4.64] ;  /* 0x0000000404297981 */ /* 0x002362000c1e1900 */
[----:B------:R-:W-:Y:S01]  /*0130*/  HFMA2 R90, -RZ, RZ, 0, 5.9604644775390625e-08 ;  /* 0x00000001ff5a7431 */ /* 0x000fe200000001ff */
[----:B------:R-:W-:Y:S05]  /*0140*/  BRA `(.L_x_0) ;  /* 0x00000000000c7947 */ /* 0x000fea0003800000 */
.L_x_1:
[----:B------:R-:W1:Y:S01]  /*0150*/  LDCU UR4, c[0x0][0x980] ;  /* 0x00013000ff0477ac */ /* 0x000e620008000800 */
[----:B------:R-:W-:Y:S01]  /*0160*/  HFMA2 R90, -RZ, RZ, 0, 5.9604644775390625e-08 ;  /* 0x00000001ff5a7431 */ /* 0x000fe200000001ff */
[----:B-1----:R-:W-:-:S07]  /*0170*/  MOV R41, UR4 ;  /* 0x0000000400297c02 */ /* 0x002fce0008000f00 */
.L_x_0:
[----:B------:R-:W2:Y:S02]  /*0180*/  LDCU.64 UR4, c[0x0][0x9b0] ;  /* 0x00013600ff0477ac */ /* 0x000ea40008000a00 */
[----:B--2---:R-:W-:-:S04]  /*0190*/  UISETP.NE.U32.AND UP0, UPT, UR4, URZ, UPT ;  /* 0x000000ff0400728c */ /* 0x004fc8000bf05070 */
[----:B------:R-:W-:-:S09]  /*01a0*/  UISETP.NE.AND.EX UP0, UPT, UR5, URZ, UPT, UP0 ;  /* 0x000000ff0500728c */ /* 0x000fd2000bf05300 */
[----:B------:R-:W-:Y:S05]  /*01b0*/  BRA.U UP0, `(.L_x_2) ;  /* 0x0000000100287547 */ /* 0x000fea000b800000 */
[----:B------:R-:W2:Y:S02]  /*01c0*/  LDCU.64 UR4, c[0x0][0x9a8] ;  /* 0x00013500ff0477ac */ /* 0x000ea40008000a00 */
[----:B--2---:R-:W-:-:S04]  /*01d0*/  UISETP.NE.U32.AND UP0, UPT, UR4, URZ, UPT ;  /* 0x000000ff0400728c */ /* 0x004fc8000bf05070 */
[----:B------:R-:W-:-:S09]  /*01e0*/  UISETP.NE.AND.EX UP0, UPT, UR5, URZ, UPT, UP0 ;  /* 0x000000ff0500728c */ /* 0x000fd2000bf05300 */
[----:B------:R-:W-:Y:S05]  /*01f0*/  BRA.U !UP0, `(.L_x_3) ;  /* 0x0000000108107547 */ /* 0x000fea000b800000 */
[----:B------:R-:W2:Y:S01]  /*0200*/  LDC.64 R38, c[0x0][0x9a8] ;  /* 0x00026a00ff267b82 */ /* 0x000ea20000000a00 */
[----:B------:R-:W2:Y:S02]  /*0210*/  LDCU.64 UR4, c[0x0][0x358] ;  /* 0x00006b00ff0477ac */ /* 0x000ea40008000a00 */
[----:B--2---:R2:W5:Y:S01]  /*0220*/  LDG.E R38, desc[UR4][R38.64] ;  /* 0x0000000426267981 */ /* 0x004562000c1e1900 */
[----:B------:R-:W-:Y:S05]  /*0230*/  BRA `(.L_x_2) ;  /* 0x0000000000087947 */ /* 0x000fea0003800000 */
.L_x_3:
[----:B------:R-:W2:Y:S02]  /*0240*/  LDCU UR4, c[0x0][0x9a0] ;  /* 0x00013400ff0477ac */ /* 0x000ea40008000800 */
[----:B--2---:R-:W-:Y:S02]  /*0250*/  MOV R38, UR4 ;  /* 0x0000000400267c02 */ /* 0x004fe40008000f00 */
.L_x_2:
[----:B-1----:R-:W1:Y:S01]  /*0260*/  LDC.64 R4, c[0x0][0x988] ;  /* 0x00026200ff047b82 */ /* 0x002e620000000a00 */
[----:B------:R-:W-:Y:S01]  /*0270*/  IMAD.U32 R0, RZ, RZ, UR15 ;  /* 0x0000000fff007e24 */ /* 0x000fe2000f8e00ff */
[----:B------:R-:W-:Y:S01]  /*0280*/  ISETP.EQ.U32.AND P4, PT, R2, RZ, PT ;  /* 0x000000ff0200720c */ /* 0x000fe20003f82070 */
[----:B------:R-:W-:Y:S03]  /*0290*/  BSSY.RECONVERGENT B0, `(.L_x_4) ;  /* 0x0000012000007945 */ /* 0x000fe60003800200 */
[----:B------:R-:W-:Y:S02]  /*02a0*/  ISETP.NE.OR P1, PT, R0, 0x1, !P2 ;  /* 0x000000010000780c */ /* 0x000fe40005725670 */
[----:B-1----:R-:W-:-:S04]  /*02b0*/  ISETP.NE.U32.AND P0, PT, R4, RZ, PT ;  /* 0x000000ff0400720c */ /* 0x002fc80003f05070 */
[----:B------:R-:W-:-:S13]  /*02c0*/  ISETP.NE.AND.EX P0, PT, R5, RZ, PT, P0 ;  /* 0x000000ff0500720c */ /* 0x000fda0003f05300 */
[----:B------:R-:W-:Y:S01]  /*02d0*/  VOTEU.ANY UP3, P0 ;  /* 0x0000000000ff7886 */ /* 0x000fe20000060100 */
[----:B------:R-:W-:Y:S02]  /*02e0*/  PLOP3.LUT P3, PT, PT, PT, UP3, 0x80, 0x8 ;  /* 0x000000000008781c */ /* 0x000fe40003f6f038 */
[----:B------:R-:W-:Y:S02]  /*02f0*/  ISETP.NE.OR P0, PT, R0, 0x3, !P2 ;  /* 0x000000030000780c */ /* 0x000fe40005705670 */
[----:B------:R-:W-:-:S04]  /*0300*/  ISETP.EQ.OR.EX P5, PT, R3, RZ, !P3, P4 ;  /* 0x000000ff0300720c */ /* 0x000fc80005fa2740 */
[----:B------:R-:W-:Y:S01]  /*0310*/  P2R R98, PR, RZ, 0x20 ;  /* 0x00000020ff627803 */ /* 0x000fe20000000000 */
[----:B------:R-:W-:Y:S05]  /*0320*/  @P1 BRA `(.L_x_5) ;  /* 0x0000000000201947 */ /* 0x000fea0003800000 */
[----:B------:R-:W1:Y:S02]  /*0330*/  LDCU.64 UR4, c[0x0][0x348] ;  /* 0x00006900ff0477ac */ /* 0x000e640008000a00 */
[----:B-1----:R-:W-:Y:S02]  /*0340*/  UIADD3 UR6, UP1, UPT, UR4, 0x80, URZ ;  /* 0x0000008004067890 */ /* 0x002fe4000ff3e0ff */
[----:B------:R-:W-:Y:S02]  /*0350*/  UIADD3 UR4, UP0, UPT, UR4, 0x200, URZ ;  /* 0x0000020004047890 */ /* 0x000fe4000ff1e0ff */
[----:B------:R-:W-:Y:S02]  /*0360*/  UIADD3.X UR7, UPT, UPT, URZ, UR5, URZ, UP1, !UPT ;  /* 0x00000005ff077290 */ /* 0x000fe40008ffe4ff */
[----:B------:R-:W-:-:S07]  /*0370*/  UIADD3.X UR5, UPT, UPT, URZ, UR5, URZ, UP0, !UPT ;  /* 0x00000005ff057290 */ /* 0x000fce00087fe4ff */
[----:B------:R1:W-:Y:S02]  /*0380*/  UTMACCTL.PF [UR6] ;  /* 0x00000000060079b9 */ /* 0x0003e40008040000 */
[----:B------:R1:W-:Y:S02]  /*0390*/  UTMACCTL.PF [UR4] ;  /* 0x00000000040079b9 */ /* 0x0003e40008040000 */
[----:B-1----:R-:W-:Y:S01]  /*03a0*/  NOP ;  /* 0x0000000000007918 */ /* 0x002fe20000000000 */
.L_x_5:
[----:B------:R-:W-:Y:S05]  /*03b0*/  BSYNC.RECONVERGENT B0 ;  /* 0x0000000000007941 */ /* 0x000fea0003800200 */
.L_x_4:
[----:B------:R-:W-:Y:S04]  /*03c0*/  BSSY.RECONVERGENT B0, `(.L_x_6) ;  /* 0x000000a000007945 */ /* 0x000fe80003800200 */
        /* <DEDUP_REMOVED lines=9> */
.L_x_7:
[----:B------:R-:W-:Y:S05]  /*0460*/  BSYNC.RECONVERGENT B0 ;  /* 0x0000000000007941 */ /* 0x000fea0003800200 */
.L_x_6:
[----:B------:R-:W-:Y:S01]  /*0470*/  UPLOP3.LUT UP2, UPT, UPT, UPT, UPT, 0x80, 0x8 ;  /* 0x000000000008789c */ /* 0x000fe20003f4f070 */
[----:B------:R-:W-:Y:S10]  /*0480*/  @!P5 BRA `(.L_x_8) ;  /* 0x000000000024d947 */ /* 0x000ff40003800000 */
[----:B------:R-:W-:Y:S01]  /*0490*/  ISETP.NE.U32.AND P1, PT, R2, RZ, PT ;  /* 0x000000ff0200720c */ /* 0x000fe20003f25070 */
[----:B------:R-:W-:Y:S01]  /*04a0*/  USEL UR4, URZ, 0xffffffff, UP3 ;  /* 0xffffffffff047887 */ /* 0x000fe20009800000 */
[----:B-----5:R-:W-:Y:S02]  /*04b0*/  FSETP.NEU.AND P0, PT, R41, RZ, PT ;  /* 0x000000ff2900720b */ /* 0x020fe40003f0d000 */
[----:B------:R-:W-:-:S11]  /*04c0*/  ISETP.NE.AND.EX P1, PT, R3, RZ, PT, P1 ;  /* 0x000000ff0300720c */ /* 0x000fd60003f25310 */
[----:B------:R-:W-:Y:S02]  /*04d0*/  VOTEU.ANY UP0, P0 ;  /* 0x0000000000ff7886 */ /* 0x000fe40000000100 */
[----:B------:R-:W-:-:S05]  /*04e0*/  VOTEU.ANY UP1, P1 ;  /* 0x0000000000ff7886 */ /* 0x000fca0000820100 */
[----:B------:R-:W-:-:S04]  /*04f0*/  @!UP1 USEL UR4, URZ, 0xffffffff, UP0 ;  /* 0xffffffffff049887 */ /* 0x000fc80008000000 */
[----:B------:R-:W-:-:S04]  /*0500*/  ULOP3.LUT UR4, UR4, 0x1, URZ, 0xc0, !UPT ;  /* 0x0000000104047892 */ /* 0x000fc8000f8ec0ff */
[----:B------:R-:W-:-:S11]  /*0510*/  UISETP.NE.U32.AND UP2, UPT, UR4, 0x1, UPT ;  /* 0x000000010400788c */ /* 0x000fd6000bf45070 */
.L_x_8:
[----:B------:R-:W1:Y:S01]  /*0520*/  SHFL.IDX PT, R2, R91, RZ, 0x1f ;  /* 0x00001fff5b027589 */ /* 0x000e6200000e0000 */
[----:B------:R-:W-:-:S04]  /*0530*/  UISETP.NE.AND UP0, UPT, UR15, 0x2, UPT ;  /* 0x000000020f00788c */ /* 0x000fc8000bf05270 */
[----:B------:R-:W-:Y:S01]  /*0540*/  USEL UR46, URZ, 0x1, UP0 ;  /* 0x00000001ff2e7887 */ /* 0x000fe20008000000 */
[----:B-1----:R-:W-:-:S13]  /*0550*/  ISETP.NE.AND P0, PT, R2, RZ, PT ;  /* 0x000000ff0200720c */ /* 0x002fda0003f05270 */
[----:B------:R-:W-:Y:S05]  /*0560*/  @P0 BRA `(.L_x_9) ;  /* 0x0000000000680947 */ /* 0x000fea0003800000 */
[----:B------:R-:W1:Y:S01]  /*0570*/  S2UR UR4, SR_CgaCtaId ;  /* 0x00000000000479c3 */ /* 0x000e620000008800 */
[----:B------:R-:W-:Y:S01]  /*0580*/  UMOV UR5, 0x400 ;  /* 0x0000040000057882 */ /* 0x000fe20000000000 */
[----:B------:R-:W-:Y:S01]  /*0590*/  UMOV UR6, 0x1 ;  /* 0x0000000100067882 */ /* 0x000fe20000000000 */
[----:B------:R-:W-:Y:S01]  /*05a0*/  ELECT P0, URZ, PT ;  /* 0x0000000000ff782f */ /* 0x000fe20003800000 */
[----:B------:R-:W-:-:S04]  /*05b0*/  UIADD3 UR6, UPT, UPT, -UR6, 0x100000, URZ ;  /* 0x0010000006067890 */ /* 0x000fc8000fffe1ff */
[----:B------:R-:W-:Y:S02]  /*05c0*/  USHF.L.U32 UR7, UR6, 0xb, URZ ;  /* 0x0000000b06077899 */ /* 0x000fe400080006ff */
[----:B------:R-:W-:Y:S02]  /*05d0*/  USHF.L.U32 UR6, UR6, 0x1, URZ ;  /* 0x0000000106067899 */ /* 0x000fe400080006ff */
[----:B-1----:R-:W-:Y:S01]  /*05e0*/  ULEA UR4, UR4, UR5, 0x18 ;  /* 0x0000000504047291 */ /* 0x002fe2000f8ec0ff */
[----:B------:R-:W1:Y:S11]  /*05f0*/  FENCE.VIEW.ASYNC.S ;  /* 0x00000000000073c6 */ /* 0x000e760000000000 */
[----:B-1----:R1:W3:Y:S01]  /*0600*/  SYNCS.EXCH.64 URZ, [UR4], UR6 ;  /* 0x0000000604ff75b2 */ /* 0x0022e20008000100 */
[----:B------:R1:W4:Y:S01]  /*0610*/  SYNCS.EXCH.64 URZ, [UR4+0x40], UR6 ;  /* 0x0000400604ff75b2 */ /* 0x0003220008000100 */
[----:B------:R1:W1:Y:S01]  /*0620*/  SYNCS.EXCH.64 URZ, [UR4+0x8], UR6 ;  /* 0x0000080604ff75b2 */ /* 0x0002620008000100 */
        /* <DEDUP_REMOVED lines=13> */
[----:B------:R-:W-:Y:S01]  /*0700*/  NOP ;  /* 0x0000000000007918 */ /* 0x000fe20000000000 */
.L_x_9:
[----:B------:R-:W2:Y:S01]  /*0710*/  SHFL.IDX PT, R2, R91, RZ, 0x1f ;  /* 0x00001fff5b027589 */ /* 0x000ea200000e0000 */
[----:B------:R-:W-:Y:S01]  /*0720*/  NOP ;  /* 0x0000000000007918 */ /* 0x000fe20000000000 */
[----:B--2---:R-:W-:-:S13]  /*0730*/  ISETP.NE.AND P0, PT, R2, 0x1, PT ;  /* 0x000000010200780c */ /* 0x004fda0003f05270 */
[----:B------:R-:W-:Y:S05]  /*0740*/  @P0 BRA `(.L_x_10) ;  /* 0x0000000000500947 */ /* 0x000fea0003800000 */
[----:B-1----:R-:W1:Y:S01]  /*0750*/  S2UR UR4, SR_CgaCtaId ;  /* 0x00000000000479c3 */ /* 0x002e620000008800 */
[----:B------:R-:W-:Y:S01]  /*0760*/  UMOV UR5, 0x400 ;  /* 0x0000040000057882 */ /* 0x000fe20000000000 */
[----:B------:R-:W-:Y:S01]  /*0770*/  UMOV UR8, 0x20 ;  /* 0x0000002000087882 */ /* 0x000fe20000000000 */
[----:B------:R-:W-:Y:S01]  /*0780*/  UMOV UR6, 0x80 ;  /* 0x0000008000067882 */ /* 0x000fe20000000000 */
[----:B------:R-:W-:-:S04]  /*0790*/  UIADD3 UR8, UPT, UPT, -UR8, 0x100000, URZ ;  /* 0x0010000008087890 */ /* 0x000fc8000fffe1ff */
[----:B------:R-:W-:Y:S02]  /*07a0*/  USHF.L.U32 UR9, UR8, 0xb, URZ ;  /* 0x0000000b08097899 */ /* 0x000fe400080006ff */
[----:B------:R-:W-:Y:S02]  /*07b0*/  USHF.L.U32 UR8, UR8, 0x1, URZ ;  /* 0x0000000108087899 */ /* 0x000fe400080006ff */
[----:B------:R-:W-:-:S04]  /*07c0*/  UIADD3 UR6, UPT, UPT, -UR6, 0x100000, URZ ;  /* 0x0010000006067890 */ /* 0x000fc8000fffe1ff */
[----:B------:R-:W-:Y:S02]  /*07d0*/  USHF.L.U32 UR7, UR6, 0xb, URZ ;  /* 0x0000000b06077899 */ /* 0x000fe400080006ff */
[----:B------:R-:W-:Y:S01]  /*07e0*/  USHF.L.U32 UR6, UR6, 0x1, URZ ;  /* 0x0000000106067899 */ /* 0x000fe200080006ff */
[----:B------:R-:W-:Y:S01]  /*07f0*/  ELECT P0, URZ, PT ;  /* 0x0000000000ff782f */ /* 0x000fe20003800000 */
[----:B-1----:R-:W-:Y:S01]  /*0800*/  ULEA UR4, UR4, UR5, 0x18 ;  /* 0x0000000504047291 */ /* 0x002fe2000f8ec0ff */
[----:B------:R-:W1:Y:S11]  /*0810*/  FENCE.VIEW.ASYNC.S ;  /* 0x00000000000073c6 */ /* 0x000e760000000000 */
[----:B-1----:R2:W1:Y:S01]  /*0820*/  SYNCS.EXCH.64 URZ, [UR4+0x80], UR8 ;  /* 0x0000800804ff75b2 */ /* 0x0024620008000100 */
[----:B------:R2:W1:Y:S01]  /*0830*/  SYNCS.EXCH.64 URZ, [UR4+0x98], UR6 ;  /* 0x0000980604ff75b2 */ /* 0x0004620008000100 */
[----:B------:R2:W1:Y:S01]  /*0840*/  SYNCS.EXCH.64 URZ, [UR4+0x88], UR8 ;  /* 0x0000880804ff75b2 */ /* 0x0004620008000100 */
[----:B------:R2:W1:Y:S01]  /*0850*/  SYNCS.EXCH.64 URZ, [UR4+0xa0], UR6 ;  /* 0x0000a00604ff75b2 */ /* 0x0004620008000100 */
[----:B------:R2:W1:Y:S01]  /*0860*/  SYNCS.EXCH.64 URZ, [UR4+0x90], UR8 ;  /* 0x0000900804ff75b2 */ /* 0x0004620008000100 */
[----:B------:R2:W1:Y:S02]  /*0870*/  SYNCS.EXCH.64 URZ, [UR4+0xa8], UR6 ;  /* 0x0000a80604ff75b2 */ /* 0x0004640008000100 */
[----:B--2---:R-:W-:Y:S01]  /*0880*/  NOP ;  /* 0x0000000000007918 */ /* 0x004fe20000000000 */
.L_x_10:
[----:B------:R-:W2:Y:S01]  /*0890*/  SHFL.IDX PT, R2, R91, RZ, 0x1f ;  /* 0x00001fff5b027589 */ /* 0x000ea200000e0000 */
[----:B------:R-:W-:Y:S01]  /*08a0*/  NOP ;  /* 0x0000000000007918 */ /* 0x000fe20000000000 */
[----:B--2---:R-:W-:-:S13]  /*08b0*/  ISETP.NE.AND P0, PT, R2, 0x3, PT ;  /* 0x000000030200780c */ /* 0x004fda0003f05270 */
[----:B------:R-:W-:Y:S05]  /*08c0*/  @P0 BRA `(.L_x_11) ;  /* 0x0000000000300947 */ /* 0x000fea0003800000 */
[----:B-1----:R-:W1:Y:S01]  /*08d0*/  S2UR UR4, SR_CgaCtaId ;  /* 0x00000000000479c3 */ /* 0x002e620000008800 */
[----:B------:R-:W-:Y:S01]  /*08e0*/  UMOV UR6, 0x400 ;  /* 0x0000040000067882 */ /* 0x000fe20000000000 */
[----:B------:R-:W-:Y:S01]  /*08f0*/  UMOV UR5, 0x20 ;  /* 0x0000002000057882 */ /* 0x000fe20000000000 */
[----:B------:R-:W-:Y:S01]  /*0900*/  ELECT P0, URZ, PT ;  /* 0x0000000000ff782f */ /* 0x000fe20003800000 */
[----:B-1----:R-:W-:Y:S02]  /*0910*/  ULEA UR6, UR4, UR6, 0x18 ;  /* 0x0000000604067291 */ /* 0x002fe4000f8ec0ff */
[----:B------:R-:W-:-:S04]  /*0920*/  UIADD3 UR4, UPT, UPT, -UR5, 0x100000, URZ ;  /* 0x0010000005047890 */ /* 0x000fc8000fffe1ff */
[----:B------:R-:W-:Y:S02]  /*0930*/  USHF.L.U32 UR5, UR4, 0xb, URZ ;  /* 0x0000000b04057899 */ /* 0x000fe400080006ff */
[----:B------:R-:W-:Y:S01]  /*0940*/  USHF.L.U32 UR4, UR4, 0x1, URZ ;  /* 0x0000000104047899 */ /* 0x000fe200080006ff */
[----:B------:R-:W1:Y:S11]  /*0950*/  FENCE.VIEW.ASYNC.S ;  /* 0x00000000000073c6 */ /* 0x000e760000000000 */
[----:B-1----:R2:W1:Y:S01]  /*0960*/  SYNCS.EXCH.64 URZ, [UR6+0xb0], UR4 ;  /* 0x0000b00406ff75b2 */ /* 0x0024620008000100 */
[----:B------:R2:W1:Y:S02]  /*0970*/  SYNCS.EXCH.64 URZ, [UR6+0xb8], UR4 ;  /* 0x0000b80406ff75b2 */ /* 0x0004640008000100 */
[----:B--2---:R-:W-:Y:S01]  /*0980*/  NOP ;  /* 0x0000000000007918 */ /* 0x004fe20000000000 */
.L_x_11:
[----:B------:R-:W2:Y:S01]  /*0990*/  SHFL.IDX PT, R2, R91, RZ, 0x1f ;  /* 0x00001fff5b027589 */ /* 0x000ea200000e0000 */
[----:B------:R-:W-:Y:S01]  /*09a0*/  NOP ;  /* 0x0000000000007918 */ /* 0x000fe20000000000 */
[----:B--2---:R-:W-:-:S13]  /*09b0*/  ISETP.NE.AND P0, PT, R2, 0x4, PT ;  /* 0x000000040200780c */ /* 0x004fda0003f05270 */
[----:B------:R-:W-:Y:S05]  /*09c0*/  @P0 BRA `(.L_x_12) ;  /* 0x0000000000440947 */ /* 0x000fea0003800000 */
[----:B-1----:R-:W1:Y:S01]  /*09d0*/  S2UR UR6, SR_CgaCtaId ;  /* 0x00000000000679c3 */ /* 0x002e620000008800 */
[----:B------:R-:W-:Y:S01]  /*09e0*/  UMOV UR4, 0x100 ;  /* 0x0000010000047882 */ /* 0x000fe20000000000 */
[----:B------:R-:W-:Y:S01]  /*09f0*/  UMOV UR5, 0x400 ;  /* 0x0000040000057882 */ /* 0x000fe20000000000 */
[----:B------:R-:W-:Y:S01]  /*0a00*/  USEL UR4, UR4, 0xe0, UP2 ;  /* 0x000000e004047887 */ /* 0x000fe20009000000 */
[----:B------:R-:W-:Y:S01]  /*0a10*/  UMOV UR8, 0x1 ;  /* 0x0000000100087882 */ /* 0x000fe20000000000 */
[----:B------:R-:W-:Y:S01]  /*0a20*/  ELECT P0, URZ, PT ;  /* 0x0000000000ff782f */ /* 0x000fe20003800000 */
[----:B------:R-:W-:-:S04]  /*0a30*/  UIADD3 UR8, UPT, UPT, -UR8, 0x100000, URZ ;  /* 0x0010000008087890 */ /* 0x000fc8000fffe1ff */
[----:B------:R-:W-:Y:S02]  /*0a40*/  USHF.L.U32 UR9, UR8, 0xb, URZ ;  /* 0x0000000b08097899 */ /* 0x000fe400080006ff */
[----:B------:R-:W-:Y:S02]  /*0a50*/  USHF.L.U32 UR8, UR8, 0x1, URZ ;  /* 0x0000000108087899 */ /* 0x000fe400080006ff */
[----:B-1----:R-:W-:Y:S02]  /*0a60*/  ULEA UR6, UR6, UR5, 0x18 ;  /* 0x0000000506067291 */ /* 0x002fe4000f8ec0ff */
[----:B------:R-:W-:-:S04]  /*0a70*/  UIADD3 UR4, UPT, UPT, -UR4, 0x100000, URZ ;  /* 0x0010000004047890 */ /* 0x000fc8000fffe1ff */
[----:B------:R-:W-:Y:S02]  /*0a80*/  USHF.L.U32 UR5, UR4, 0xb, URZ ;  /* 0x0000000b04057899 */ /* 0x000fe400080006ff */
[----:B------:R-:W-:Y:S01]  /*0a90*/  USHF.L.U32 UR4, UR4, 0x1, URZ ;  /* 0x0000000104047899 */ /* 0x000fe200080006ff */
[----:B------:R-:W1:Y:S03]  /*0aa0*/  FENCE.VIEW.ASYNC.S ;  /* 0x00000000000073c6 */ /* 0x000e660000000000 */
[----:B-1----:R2:W1:Y:S08]  /*0ab0*/  SYNCS.EXCH.64 URZ, [UR6+0xc0], UR8 ;  /* 0x0000c00806ff75b2 */ /* 0x0024700008000100 */
[----:B------:R2:W1:Y:S02]  /*0ac0*/  SYNCS.EXCH.64 URZ, [UR6+0xc8], UR4 ;  /* 0x0000c80406ff75b2 */ /* 0x0004640008000100 */
[----:B--2---:R-:W-:Y:S01]  /*0ad0*/  NOP ;  /* 0x0000000000007918 */ /* 0x004fe20000000000 */
.L_x_12:
[----:B------:R-:W2:Y:S01]  /*0ae0*/  SHFL.IDX PT, R2, R91, RZ, 0x1f ;  /* 0x00001fff5b027589 */ /* 0x000ea200000e0000 */
[----:B------:R-:W1:Y:S01]  /*0af0*/  S2UR UR50, SR_CTAID.X ;  /* 0x00000000003279c3 */ /* 0x000e620000002500 */
[----:B------:R-:W-:-:S07]  /*0b00*/  NOP ;  /* 0x0000000000007918 */ /* 0x000fce0000000000 */
[----:B------:R-:W1:Y:S01]  /*0b10*/  S2UR UR22, SR_CTAID.Y ;  /* 0x00000000001679c3 */ /* 0x000e620000002600 */
[----:B--2---:R-:W-:-:S13]  /*0b20*/  ISETP.NE.AND P0, PT, R2, 0x5, PT ;  /* 0x000000050200780c */ /* 0x004fda0003f05270 */
[----:B-1----:R-:W-:Y:S05]  /*0b30*/  @P0 BRA `(.L_x_13) ;  /* 0x0000000000480947 */ /* 0x002fea0003800000 */
[----:B------:R-:W1:Y:S01]  /*0b40*/  S2UR UR4, SR_CgaCtaId ;  /* 0x00000000000479c3 */ /* 0x000e620000008800 */
        /* <DEDUP_REMOVED lines=12> */
[----:B-1----:R1:W2:Y:S01]  /*0c10*/  SYNCS.EXCH.64 URZ, [UR4+0xd0], UR8 ;  /* 0x0000d00804ff75b2 */ /* 0x0022a20008000100 */
[----:B------:R1:W1:Y:S01]  /*0c20*/  SYNCS.EXCH.64 URZ, [UR4+0xe0], UR6 ;  /* 0x0000e00604ff75b2 */ /* 0x0002620008000100 */
[----:B------:R1:W1:Y:S01]  /*0c30*/  SYNCS.EXCH.64 URZ, [UR4+0xd8], UR8 ;  /* 0x0000d80804ff75b2 */ /* 0x0002620008000100 */
[----:B------:R1:W1:Y:S01]  /*0c40*/  SYNCS.EXCH.64 URZ, [UR4+0xe8], UR6 ;  /* 0x0000e80604ff75b2 */ /* 0x0002620008000100 */
[----:B------:R-:W-:Y:S01]  /*0c50*/  NOP ;  /* 0x0000000000007918 */ /* 0x000fe20000000000 */
.L_x_13:
[----:B------:R-:W-:-:S05]  /*0c60*/  CS2R.32 R85, SR_CgaSize ;  /* 0x0000000000557805 */ /* 0x000fca0000008a00 */
[----:B------:R-:W-:-:S05]  /*0c70*/  IMAD R85, R85, -0xa0, RZ ;  /* 0xffffff6055557824 */ /* 0x000fca00078e02ff */
[----:B------:R-:W-:-:S14]  /*0c80*/  R2UR UR5, R85 ;  /* 0x00000000550572ca */ /* 0x000fdc00000e0000 */
[----:B------:R-:W3:Y:S01]  /*0c90*/  LDCU UR5, c[0x0][UR5+0x2b0] ;  /* 0x00005600050577ac */ /* 0x000ee20008000800 */
[----:B------:R-:W-:Y:S02]  /*0ca0*/  I2FP.F32.U32 R5, UR50 ;  /* 0x0000003200057c45 */ /* 0x000fe40008201000 */
[----:B------:R-:W-:-:S05]  /*0cb0*/  CS2R.32 R2, SR_CgaSize ;  /* 0x0000000000027805 */ /* 0x000fca0000008a00 */
[----:B------:R-:W-:-:S06]  /*0cc0*/  IMAD R2, R2, -0xa0, RZ ;  /* 0xffffff6002027824 */ /* 0x000fcc00078e02ff */
[----:B------:R-:W4:Y:S01]  /*0cd0*/  LDC R2, c[0x0][R2+0x2a0] ;  /* 0x0000a80002027b82 */ /* 0x000f220000000800 */
[----:B------:R-:W-:Y:S02]  /*0ce0*/  I2FP.F32.U32 R4, UR22 ;  /* 0x0000001600047c45 */ /* 0x000fe40008201000 */
[----:B------:R-:W-:-:S05]  /*0cf0*/  CS2R.32 R85, SR_CgaSize ;  /* 0x0000000000557805 */ /* 0x000fca0000008a00 */
[----:B------:R-:W-:-:S05]  /*0d00*/  IMAD R85, R85, -0xa0, RZ ;  /* 0xffffff6055557824 */ /* 0x000fca00078e02ff */
[----:B-1----:R-:W-:-:S14]  /*0d10*/  R2UR UR4, R85 ;  /* 0x00000000550472ca */ /* 0x002fdc00000e0000 */
[----:B------:R-:W1:Y:S01]  /*0d20*/  LDCU UR4, c[0x0][UR4+0x2b4] ;  /* 0x00005680040477ac */ /* 0x000e620008000800 */
[----:B------:R-:W-:Y:S01]  /*0d30*/  NOP ;  /* 0x0000000000007918 */ /* 0x000fe20000000000 */
[----:B------:R-:W2:Y:S01]  /*0d40*/  S2R R17, SR_CTAID.Z ;  /* 0x0000000000117919 */ /* 0x000ea20000002700 */
[----:B------:R-:W4:Y:S01]  /*0d50*/  LDCU UR18, c[0x0][0xc24] ;  /* 0x00018480ff1277ac */ /* 0x000f220008000800 */
[----:B------:R-:W-:-:S05]  /*0d60*/  CS2R.32 R3, SR_CgaSize ;  /* 0x0000000000037805 */ /* 0x000fca0000008a00 */
[----:B------:R-:W-:-:S06]  /*0d70*/  IMAD R3, R3, -0xa0, RZ ;  /* 0xffffff6003037824 */ /* 0x000fcc00078e02ff */
[----:B------:R-:W2:Y:S01]  /*0d80*/  LDC R3, c[0x0][R3+0x2a4] ;  /* 0x0000a90003037b82 */ /* 0x000ea20000000800 */
[----:B---3--:R-:W-:Y:S01]  /*0d90*/  FMUL R5, R5, UR5 ;  /* 0x0000000505057c20 */ /* 0x008fe20008400000 */
[----:B-1----:R-:W-:-:S03]  /*0da0*/  FMUL R4, R4, UR4 ;  /* 0x0000000404047c20 */ /* 0x002fc60008400000 */
[----:B------:R-:W1:Y:S01]  /*0db0*/  F2I.U32.TRUNC.NTZ R85, R5 ;  /* 0x0000000500557305 */ /* 0x000e62000020f000 */
[----:B----4-:R-:W-:-:S07]  /*0dc0*/  UISETP.GE.AND UP0, UPT, UR18, 0x1, UPT ;  /* 0x000000011200788c */ /* 0x010fce000bf06270 */
[----:B------:R-:W3:Y:S01]  /*0dd0*/  F2I.U32.TRUNC.NTZ R84, R4 ;  /* 0x0000000400547305 */ /* 0x000ee2000020f000 */
[----:B-1----:R-:W-:-:S05]  /*0de0*/  IADD3 R85, PT, PT, -R85, RZ, RZ ;  /* 0x000000ff55557210 */ /* 0x002fca0007ffe1ff */
[----:B------:R-:W-:Y:S01]  /*0df0*/  IMAD R85, R2, R85, UR50 ;  /* 0x0000003202557e24 */ /* 0x000fe2000f8e0255 */
[----:B---3--:R-:W-:-:S05]  /*0e00*/  IADD3 R84, PT, PT, -R84, RZ, RZ ;  /* 0x000000ff54547210 */ /* 0x008fca0007ffe1ff */
[----:B--2---:R-:W-:Y:S01]  /*0e10*/  IMAD R84, R3, R84, UR22 ;  /* 0x0000001603547e24 */ /* 0x004fe2000f8e0254 */
[----:B------:R-:W-:Y:S06]  /*0e20*/  BAR.SYNC.DEFER_BLOCKING 0x0 ;  /* 0x0000000000007b1d */ /* 0x000fec0000010000 */
[----:B------:R-:W-:Y:S05]  /*0e30*/  BRA.U !UP0, `(.L_x_14) ;  /* 0x0000000108d47547 */ /* 0x000fea000b800000 */
[----:B------:R-:W1:Y:S01]  /*0e40*/  LDCU.128 UR24, c[0x0][0xc10] ;  /* 0x00018200ff1877ac */ /* 0x000e620008000c00 */
[----:B------:R-:W2:Y:S01]  /*0e50*/  LDCU UR14, c[0x0][0x370] ;  /* 0x00006e00ff0e77ac */ /* 0x000ea20008000800 */
[----:B------:R-:W3:Y:S01]  /*0e60*/  LDCU UR6, c[0x0][0x374] ;  /* 0x00006e80ff0677ac */ /* 0x000ee20008000800 */
[----:B------:R-:W4:Y:S01]  /*0e70*/  LDCU UR19, c[0x0][0xc0c] ;  /* 0x00018180ff1377ac */ /* 0x000f220008000800 */
[----:B------:R-:W4:Y:S01]  /*0e80*/  LDCU UR20, c[0x0][0xc20] ;  /* 0x00018400ff1477ac */ /* 0x000f220008000800 */
[----:B------:R-:W4:Y:S01]  /*0e90*/  LDCU.64 UR16, c[0x0][0xc28] ;  /* 0x00018500ff1077ac */ /* 0x000f220008000a00 */
[----:B-1----:R-:W-:Y:S02]  /*0ea0*/  UISETP.NE.AND UP0, UPT, UR26, 0x1, UPT ;  /* 0x000000011a00788c */ /* 0x002fe4000bf05270 */
[----:B---3--:R-:W-:Y:S02]  /*0eb0*/  UIMAD.WIDE.U32 UR4, UR6, UR27, URZ ;  /* 0x0000001b060472a5 */ /* 0x008fe4000f8e00ff */
[----:B--2---:R-:W-:-:S02]  /*0ec0*/  UIMAD.WIDE.U32 UR8, UR14, UR24, URZ ;  /* 0x000000180e0872a5 */ /* 0x004fc4000f8e00ff */
[----:B----4-:R-:W-:Y:S02]  /*0ed0*/  UISETP.NE.AND UP1, UPT, UR19, 0x1, UPT ;  /* 0x000000011300788c */ /* 0x010fe4000bf25270 */
[----:B------:R-:W-:Y:S01]  /*0ee0*/  UISETP.NE.AND UP4, UPT, UR18, 0x1, UPT ;  /* 0x000000011200788c */ /* 0x000fe2000bf85270 */
[----:B------:R-:W-:Y:S01]  /*0ef0*/  UMOV UR4, UR5 ;  /* 0x0000000500047c82 */ /* 0x000fe20008000000 */
[----:B------:R-:W-:Y:S02]  /*0f00*/  UIMAD.WIDE.U32 UR10, UR22, UR27, URZ ;  /* 0x0000001b160a72a5 */ /* 0x000fe4000f8e00ff */
[----:B------:R-:W-:Y:S02]  /*0f10*/  @UP0 USHF.R.U32.HI UR6, URZ, UR20, UR4 ;  /* 0x00000014ff060299 */ /* 0x000fe40008011604 */
[----:B------:R-:W-:Y:S01]  /*0f20*/  UIMAD.WIDE.U32 UR12, UR50, UR24, URZ ;  /* 0x00000018320c72a5 */ /* 0x000fe2000f8e00ff */
[----:B------:R-:W-:Y:S02]  /*0f30*/  UMOV UR4, UR9 ;  /* 0x0000000900047c82 */ /* 0x000fe40008000000 */
[----:B------:R-:W-:Y:S01]  /*0f40*/  UMOV UR7, UR11 ;  /* 0x0000000b00077c82 */ /* 0x000fe20008000000 */
[----:B------:R-:W-:-:S02]  /*0f50*/  @UP1 USHF.R.U32.HI UR14, URZ, UR25, UR4 ;  /* 0x00000019ff0e1299 */ /* 0x000fc40008011604 */
[----:B------:R-:W-:Y:S02]  /*0f60*/  UIMAD.WIDE.U32 UR4, UR6, UR16, URZ ;  /* 0x00000010060472a5 */ /* 0x000fe4000f8e00ff */
[----:B------:R-:W-:Y:S02]  /*0f70*/  UIMAD.WIDE.U32 UR8, UR14, UR16, URZ ;  /* 0x000000100e0872a5 */ /* 0x000fe4000f8e00ff */
[----:B------:R-:W-:-:S03]  /*0f80*/  USHF.R.U32.HI UR10, URZ, UR20, UR7 ;  /* 0x00000014ff0a7299 */ /* 0x000fc60008011607 */
[----:B------:R-:W-:Y:S01]  /*0f90*/  UMOV UR4, UR5 ;  /* 0x0000000500047c82 */ /* 0x000fe20008000000 */
[----:B------:R-:W-:Y:S01]  /*0fa0*/  UMOV UR7, UR13 ;  /* 0x0000000d00077c82 */ /* 0x000fe20008000000 */
[----:B------:R-:W-:Y:S01]  /*0fb0*/  @UP4 USHF.R.U32.HI UR6, URZ, UR17, UR4 ;  /* 0x00000011ff064299 */ /* 0x000fe20008011604 */
[----:B------:R-:W-:Y:S01]  /*0fc0*/  UMOV UR5, UR9 ;  /* 0x0000000900057c82 */ /* 0x000fe20008000000 */
[----:B------:R-:W-:Y:S02]  /*0fd0*/  USHF.R.U32.HI UR7, URZ, UR25, UR7 ;  /* 0x00000019ff077299 */ /* 0x000fe40008011607 */
[----:B------:R-:W-:Y:S02]  /*0fe0*/  USEL UR4, UR22, UR10, !UP0 ;  /* 0x0000000a16047287 */ /* 0x000fe4000c000000 */
[----:B------:R-:W-:Y:S02]  /*0ff0*/  UIMAD UR6, UR6, UR18, URZ ;  /* 0x00000012060672a4 */ /* 0x000fe4000f8e02ff */
[----:B------:R-:W-:-:S02]  /*1000*/  @UP4 USHF.R.U32.HI UR14, URZ, UR17, UR5 ;  /* 0x00000011ff0e4299 */ /* 0x000fc40008011605 */
[----:B------:R-:W-:Y:S02]  /*1010*/  USEL UR5, UR50, UR7, !UP1 ;  /* 0x0000000732057287 */ /* 0x000fe4000c800000 */
[----:B------:R-:W-:Y:S02]  /*1020*/  UISETP.GE.AND UP0, UPT, UR4, UR6, UPT ;  /* 0x000000060400728c */ /* 0x000fe4000bf06270 */
[----:B------:R-:W-:Y:S02]  /*1030*/  UIMAD UR8, UR14, UR18, URZ ;  /* 0x000000120e0872a4 */ /* 0x000fe4000f8e02ff */
[----:B------:R-:W-:Y:S02]  /*1040*/  UIMAD.WIDE.U32 UR6, UR4, UR16, URZ ;  /* 0x00000010040672a5 */ /* 0x000fe4000f8e00ff */
[----:B------:R-:W-:Y:S02]  /*1050*/  UISETP.GE.OR UP0, UPT, UR5, UR8, UP0 ;  /* 0x000000080500728c */ /* 0x000fe40008706670 */
[----:B------:R-:W-:-:S02]  /*1060*/  UIMAD.WIDE.U32 UR8, UR5, UR16, URZ ;  /* 0x00000010050872a5 */ /* 0x000fc4000f8e00ff */
[----:B------:R-:W-:Y:S01]  /*1070*/  UIADD3 UR10, UPT, UPT, -UR4, URZ, URZ ;  /* 0x000000ff040a7290 */ /* 0x000fe2000fffe1ff */
[----:B------:R-:W-:Y:S02]  /*1080*/  UMOV UR6, UR7 ;  /* 0x0000000700067c82 */ /* 0x000fe40008000000 */
[----:B------:R-:W-:Y:S02]  /*1090*/  USHF.R.U32.HI UR6, URZ, UR17, UR6 ;  /* 0x00000011ff067299 */ /* 0x000fe40008011606 */
[----:B------:R-:W-:Y:S02]  /*10a0*/  UIMAD UR10, UR26, UR10, UR22 ;  /* 0x0000000a1a0a72a4 */ /* 0x000fe4000f8e0216 */
[----:B------:R-:W-:Y:S01]  /*10b0*/  USEL UR6, UR4, UR6, !UP4 ;  /* 0x0000000604067287 */ /* 0x000fe2000e000000 */
[----:B------:R-:W-:Y:S01]  /*10c0*/  @!UP0 UMOV UR7, UR9 ;  /* 0x0000000900078c82 */ /* 0x000fe20008000000 */
[----:B------:R-:W-:Y:S02]  /*10d0*/  UIADD3 UR9, UPT, UPT, -UR5, URZ, URZ ;  /* 0x000000ff05097290 */ /* 0x000fe4000fffe1ff */
[----:B------:R-:W-:-:S02]  /*10e0*/  @!UP0 USHF.R.U32.HI UR7, URZ, UR17, UR7 ;  /* 0x00000011ff078299 */ /* 0x000fc40008011607 */
[----:B------:R-:W-:Y:S02]  /*10f0*/  UIADD3 UR8, UPT, UPT, -UR6, URZ, URZ ;  /* 0x000000ff06087290 */ /* 0x000fe4000fffe1ff */
[----:B------:R-:W-:Y:S02]  /*1100*/  @!UP0 USEL UR7, UR5, UR7, !UP4 ;  /* 0x0000000705078287 */ /* 0x000fe4000e000000 */
[----:B------:R-:W-:Y:S02]  /*1110*/  UIMAD UR8, UR18, UR8, UR4 ;  /* 0x00000008120872a4 */ /* 0x000fe4000f8e0204 */
[----:B------:R-:W-:Y:S02]  /*1120*/  @!UP0 UIADD3 UR6, UPT, UPT, UR6, -UR7, URZ ;  /* 0x8000000706068290 */ /* 0x000fe4000fffe0ff */
[----:B------:R-:W-:Y:S02]  /*1130*/  @!UP0 UIMAD UR8, UR8, UR14, UR7 ;  /* 0x0000000e080882a4 */ /* 0x000fe4000f8e0207 */
[----:B------:R-:W-:-:S02]  /*1140*/  @!UP0 UIMAD UR4, UR6, UR18, UR5 ;  /* 0x00000012060482a4 */ /* 0x000fc4000f8e0205 */
[----:B------:R-:W-:Y:S02]  /*1150*/  UIMAD UR6, UR19, UR9, UR50 ;  /* 0x00000009130672a4 */ /* 0x000fe4000f8e0232 */
[----:B------:R-:W-:Y:S01]  /*1160*/  UIMAD UR22, UR4, UR26, UR10 ;  /* 0x0000001a041672a4 */ /* 0x000fe2000f8e020a */
[----:B------:R-:W-:Y:S02]  /*1170*/  @!UP0 UMOV UR5, UR8 ;  /* 0x0000000800058c82 */ /* 0x000fe40008000000 */
[----:B------:R-:W-:-:S12]  /*1180*/  UIMAD UR50, UR5, UR19, UR6 ;  /* 0x00000013053272a4 */ /* 0x000fd8000f8e0206 */
.L_x_14:
[----:B------:R-:W1:Y:S02]  /*1190*/  LDCU UR4, c[0x0][0xc30] ;  /* 0x00018600ff0477ac */ /* 0x000e640008000800 */
[----:B-1----:R-:W-:-:S09]  /*11a0*/  UISETP.NE.AND UP0, UPT, UR4, 0x1, UPT ;  /* 0x000000010400788c */ /* 0x002fd2000bf05270 */
[----:B------:R-:W-:Y:S05]  /*11b0*/  BRA.U UP0, `(.L_x_15) ;  /* 0x0000000100447547 */ /* 0x000fea000b800000 */
[----:B------:R-:W1:Y:S01]  /*11c0*/  LDCU.128 UR8, c[0x0][0xc10] ;  /* 0x00018200ff0877ac */ /* 0x000e620008000c00 */
[----:B------:R-:W2:Y:S01]  /*11d0*/  LDCU UR12, c[0x0][0xc0c] ;  /* 0x00018180ff0c77ac */ /* 0x000ea20008000800 */
[----:B------:R-:W3:Y:S01]  /*11e0*/  LDCU UR13, c[0x0][0xc20] ;  /* 0x00018400ff0d77ac */ /* 0x000ee20008000800 */
[----:B-1----:R-:W-:Y:S02]  /*11f0*/  UIMAD.WIDE.U32 UR6, UR50, UR8, URZ ;  /* 0x00000008320672a5 */ /* 0x002fe4000f8e00ff */
[----:B------:R-:W-:Y:S02]  /*1200*/  UIMAD.WIDE.U32 UR4, UR22, UR11, URZ ;  /* 0x0000000b160472a5 */ /* 0x000fe4000f8e00ff */
[----:B--2---:R-:W-:Y:S02]  /*1210*/  UISETP.NE.AND UP1, UPT, UR12, 0x1, UPT ;  /* 0x000000010c00788c */ /* 0x004fe4000bf25270 */
[----:B------:R-:W-:Y:S01]  /*1220*/  UISETP.NE.AND UP0, UPT, UR10, 0x1, UPT ;  /* 0x000000010a00788c */ /* 0x000fe2000bf05270 */
[----:B------:R-:W-:-:S02]  /*1230*/  UMOV UR6, UR7 ;  /* 0x0000000700067c82 */ /* 0x000fc40008000000 */
[----:B------:R-:W-:Y:S01]  /*1240*/  UMOV UR4, UR5 ;  /* 0x0000000500047c82 */ /* 0x000fe20008000000 */
[----:B------:R-:W-:Y:S02]  /*1250*/  USHF.R.U32.HI UR6, URZ, UR9, UR6 ;  /* 0x00000009ff067299 */ /* 0x000fe40008011606 */
[----:B---3--:R-:W-:Y:S02]  /*1260*/  USHF.R.U32.HI UR4, URZ, UR13, UR4 ;  /* 0x0000000dff047299 */ /* 0x008fe40008011604 */
[----:B------:R-:W-:Y:S02]  /*1270*/  USEL UR5, UR50, UR6, !UP1 ;  /* 0x0000000632057287 */ /* 0x000fe4000c800000 */
[----:B------:R-:W-:-:S04]  /*1280*/  USEL UR4, UR22, UR4, !UP0 ;  /* 0x0000000416047287 */ /* 0x000fc8000c000000 */
[----:B------:R-:W-:Y:S02]  /*1290*/  UIADD3 UR6, UPT, UPT, UR5, -UR4, URZ ;  /* 0x8000000405067290 */ /* 0x000fe4000fffe0ff */
[----:B------:R-:W-:Y:S02]  /*12a0*/  UIADD3 UR4, UPT, UPT, -UR5, UR4, URZ ;  /* 0x0000000405047290 */ /* 0x000fe4000fffe1ff */
[----:B------:R-:W-:Y:S02]  /*12b0*/  UIMAD UR22, UR6, UR10, UR22 ;  /* 0x0000000a061672a4 */ /* 0x000fe4000f8e0216 */
[----:B------:R-:W-:-:S12]  /*12c0*/  UIMAD UR50, UR4, UR12, UR50 ;  /* 0x0000000c043272a4 */ /* 0x000fd8000f8e0232 */
.L_x_15:
[----:B------:R-:W-:Y:S01]  /*12d0*/  BAR.SYNC.DEFER_BLOCKING 0x0 ;  /* 0x0000000000007b1d */ /* 0x000fe20000010000 */
[----:B------:R-:W-:Y:S01]  /*12e0*/  UISETP.NE.AND UP0, UPT, UR15, 0x2, UPT ;  /* 0x000000020f00788c */ /* 0x000fe2000bf05270 */
[----:B------:R-:W-:Y:S02]  /*12f0*/  ISETP.NE.OR P2, PT, R0, 0x2, !P2 ;  /* 0x000000020000780c */ /* 0x000fe40005745670 */
[----:B------:R-:W-:Y:S02]  /*1300*/  LOP3.LUT R0, R99, 0x1f, RZ, 0xc0, !PT ;  /* 0x0000001f63007812 */ /* 0x000fe400078ec0ff */
[----:B------:R-:W1:Y:S04]  /*1310*/  LDCU UR39, c[0x0][0xc24] ;  /* 0x00018480ff2777ac */ /* 0x000e680008000800 */
[----:B------:R-:W-:Y:S05]  /*1320*/  BRA.U UP0, `(.L_x_16) ;  /* 0x0000001900d87547 */ /* 0x000fea000b800000 */
[----:B------:R-:W2:Y:S01]  /*1330*/  LDCU UR5, c[0x0][0x388] ;  /* 0x00007100ff0577ac */ /* 0x000ea20008000800 */
[----:B------:R-:W-:Y:S01]  /*1340*/  PLOP3.LUT P1, PT, PT, PT, UP2, 0x80, 0x8 ;  /* 0x000000000008781c */ /* 0x000fe20003f2f028 */
[----:B------:R-:W-:Y:S01]  /*1350*/  IMAD.MOV.U32 R2, RZ, RZ, RZ ;  /* 0x000000ffff027224 */ /* 0x000fe200078e00ff */
[----:B------:R-:W-:Y:S01]  /*1360*/  ISETP.EQ.OR P3, PT, R0, RZ, P2 ;  /* 0x000000ff0000720c */ /* 0x000fe20001762670 */
[----:B------:R-:W3:Y:S01]  /*1370*/  LDCU UR8, c[0x0][0x38c] ;  /* 0x00007180ff0877ac */ /* 0x000ee20008000800 */
[----:B------:R-:W-:Y:S01]  /*1380*/  PLOP3.LUT P1, PT, P1, PT, PT, 0x8, 0x80 ;  /* 0x000000000080781c */ /* 0x000fe20000f2e170 */
[----:B------:R-:W4:Y:S01]  /*1390*/  LDCU.64 UR6, c[0x0][0x390] ;  /* 0x00007200ff0677ac */ /* 0x000f220008000a00 */
[----:B------:R-:W1:Y:S01]  /*13a0*/  LDCU UR53, c[0x0][0x370] ;  /* 0x00006e00ff3577ac */ /* 0x000e620008000800 */
[----:B------:R-:W1:Y:S01]  /*13b0*/  LDCU.64 UR42, c[0x0][0x348] ;  /* 0x00006900ff2a77ac */ /* 0x000e620008000a00 */
[----:B--2---:R-:W-:Y:S01]  /*13c0*/  UIADD3 UR5, UPT, UPT, UR5, 0x3f, URZ ;  /* 0x0000003f05057890 */ /* 0x004fe2000fffe0ff */
[----:B------:R-:W2:Y:S03]  /*13d0*/  LDCU UR52, c[0x0][0x374] ;  /* 0x00006e80ff3477ac */ /* 0x000ea60008000800 */
[----:B------:R-:W-:Y:S01]  /*13e0*/  USHF.R.S32.HI UR4, URZ, 0x1f, UR5 ;  /* 0x0000001fff047899 */ /* 0x000fe20008011405 */
[----:B------:R-:W-:Y:S01]  /*13f0*/  UMOV UR26, 0x1 ;  /* 0x00000001001a7882 */ /* 0x000fe20000000000 */
[----:B------:R-:W-:-:S02]  /*1400*/  UMOV UR31, URZ ;  /* 0x000000ff001f7c82 */ /* 0x000fc40008000000 */
[----:B------:R-:W-:Y:S01]  /*1410*/  ULEA.HI UR4, UR4, UR5, URZ, 0x6 ;  /* 0x0000000504047291 */ /* 0x000fe2000f8f30ff */
[----:B------:R-:W-:Y:S01]  /*1420*/  UMOV UR36, URZ ;  /* 0x000000ff00247c82 */ /* 0x000fe20008000000 */
[----:B------:R-:W-:Y:S02]  /*1430*/  UMOV UR38, URZ ;  /* 0x000000ff00267c82 */ /* 0x000fe40008000000 */
[----:B------:R-:W-:-:S04]  /*1440*/  USHF.R.S32.HI UR4, URZ, 0x6, UR4 ;  /* 0x00000006ff047899 */ /* 0x000fc80008011404 */
[----:B---3--:R-:W-:-:S04]  /*1450*/  UIMAD UR4, UR4, UR8, URZ ;  /* 0x00000008040472a4 */ /* 0x008fc8000f8e02ff */
[----:B----4-:R-:W-:-:S04]  /*1460*/  UIMAD UR4, UR4, UR6, URZ ;  /* 0x00000006040472a4 */ /* 0x010fc8000f8e02ff */
[----:B------:R-:W-:-:S04]  /*1470*/  UIMAD UR54, UR4, UR7, URZ ;  /* 0x00000007043672a4 */ /* 0x000fc8000f8e02ff */
[----:B------:R-:W-:Y:S02]  /*1480*/  UISETP.NE.AND UP1, UPT, UR54, URZ, UPT ;  /* 0x000000ff3600728c */ /* 0x000fe4000bf25270 */
[----:B------:R-:W-:-:S04]  /*1490*/  UISETP.LT.U32.AND UP0, UPT, UR54, 0x8, UPT ;  /* 0x000000083600788c */ /* 0x000fc8000bf01070 */
[----:B------:R-:W-:-:S04]  /*14a0*/  USEL UR4, UR54, 0x8, UP0 ;  /* 0x0000000836047887 */ /* 0x000fc80008000000 */
[----:B------:R-:W-:Y:S02]  /*14b0*/  UIADD3 UR5, UPT, UPT, UR4, -0x1, URZ ;  /* 0xffffffff04057890 */ /* 0x000fe4000fffe0ff */
[----:B------:R-:W-:Y:S02]  /*14c0*/  @!UP1 UIADD3 UR5, UPT, UPT, UR4, URZ, URZ ;  /* 0x000000ff04059290 */ /* 0x000fe4000fffe0ff */
[----:B------:R-:W-:Y:S02]  /*14d0*/  UIADD3 UR51, UPT, UPT, UR54, -UR4, URZ ;  /* 0x8000000436337290 */ /* 0x000fe4000fffe0ff */
[----:B-12---:R-:W-:-:S12]  /*14e0*/  UIADD3 UR55, UPT, UPT, UR5, 0x1, URZ ;  /* 0x0000000105377890 */ /* 0x006fd8000fffe0ff */
.L_x_32:
[----:B------:R-:W1:Y:S01]  /*14f0*/  S2UR UR30, SR_CgaCtaId ;  /* 0x00000000001e79c3 */ /* 0x000e620000008800 */
[----:B------:R-:W-:Y:S01]  /*1500*/  UMOV UR4, 0x400 ;  /* 0x0000040000047882 */ /* 0x000fe20000000000 */
[----:B------:R-:W-:Y:S01]  /*1510*/  MOV R0, UR26 ;  /* 0x0000001a00007c02 */ /* 0x000fe20008000f00 */
[----:B------:R-:W-:Y:S02]  /*1520*/  UISETP.NE.AND UP0, UPT, UR54, URZ, UPT ;  /* 0x000000ff3600728c */ /* 0x000fe4000bf05270 */
[----:B------:R-:W-:Y:S01]  /*1530*/  USHF.L.U32 UR18, UR22, 0x6, URZ ;  /* 0x0000000616127899 */ /* 0x000fe200080006ff */
[----:B------:R-:W-:Y:S01]  /*1540*/  SHF.L.U32 R0, R0, 0x1f, RZ ;  /* 0x0000001f00007819 */ /* 0x000fe200000006ff */
[----:B------:R-:W-:Y:S01]  /*1550*/  USHF.L.U32 UR44, UR50, 0x7, URZ ;  /* 0x00000007322c7899 */ /* 0x000fe200080006ff */
[----:B------:R-:W-:Y:S01]  /*1560*/  UMOV UR27, URZ ;  /* 0x000000ff001b7c82 */ /* 0x000fe20008000000 */
[----:B------:R-:W-:Y:S01]  /*1570*/  UMOV UR22, URZ ;  /* 0x000000ff00167c82 */ /* 0x000fe20008000000 */
[----:B------:R-:W-:Y:S01]  /*1580*/  UMOV UR21, URZ ;  /* 0x000000ff00157c82 */ /* 0x000fe20008000000 */
[----:B------:R-:W-:Y:S01]  /*1590*/  UMOV UR20, URZ ;  /* 0x000000ff00147c82 */ /* 0x000fe20008000000 */
[----:B-1----:R-:W-:-:S04]  /*15a0*/  ULEA UR30, UR30, UR4, 0x18 ;  /* 0x000000041e1e7291 */ /* 0x002fc8000f8ec0ff */
[----:B------:R-:W-:-:S09]  /*15b0*/  ULEA UR4, UR31, UR30, 0x3 ;  /* 0x0000001e1f047291 */ /* 0x000fd2000f8e18ff */
[----:B------:R1:W2:Y:S01]  /*15c0*/  SYNCS.PHASECHK.TRANS64.TRYWAIT P0, [UR4+0x40], R0 ;  /* 0x00004000ff0075a7 */ /* 0x0002a20008001104 */
[----:B------:R-:W-:Y:S05]  /*15d0*/  BRA.U !UP0, `(.L_x_17) ;  /* 0x0000000508987547 */ /* 0x000fea000b800000 */
[----:B------:R-:W3:Y:S01]  /*15e0*/  LDCU.128 UR12, c[0x0][0x480] ;  /* 0x00009000ff0c77ac */ /* 0x000ee20008000c00 */
[----:B------:R-:W4:Y:S01]  /*15f0*/  LDCU.128 UR8, c[0x0][0x490] ;  /* 0x00009200ff0877ac */ /* 0x000f220008000c00 */
[----:B------:R-:W1:Y:S01]  /*1600*/  LDCU.64 UR20, c[0x0][0x4c0] ;  /* 0x00009800ff1477ac */ /* 0x000e620008000a00 */
[----:B------:R-:W1:Y:S01]  /*1610*/  LDCU.64 UR16, c[0x0][0x4f0] ;  /* 0x00009e00ff1077ac */ /* 0x000e620008000a00 */
[----:B------:R-:W1:Y:S01]  /*1620*/  LDCU UR19, c[0x0][0x4c8] ;  /* 0x00009900ff1377ac */ /* 0x000e620008000800 */
[----:B---3--:R-:W-:Y:S02]  /*1630*/  UIMAD.WIDE.U32 UR4, UR44, UR13, URZ ;  /* 0x0000000d2c0472a5 */ /* 0x008fe4000f8e00ff */
[----:B------:R-:W-:Y:S02]  /*1640*/  UISETP.NE.AND UP0, UPT, UR12, 0x1, UPT ;  /* 0x000000010c00788c */ /* 0x000fe4000bf05270 */
[----:B------:R-:W-:Y:S01]  /*1650*/  USHF.R.U32.HI UR5, URZ, UR14, UR5 ;  /* 0x0000000eff057299 */ /* 0x000fe20008011605 */
[----:B------:R-:W3:Y:S03]  /*1660*/  LDCU UR45, c[0x0][0x38c] ;  /* 0x00007180ff2d77ac */ /* 0x000ee60008000800 */
[----:B------:R-:W-:-:S02]  /*1670*/  USEL UR5, UR44, UR5, !UP0 ;  /* 0x000000052c057287 */ /* 0x000fc4000c000000 */
[----:B------:R-:W-:Y:S02]  /*1680*/  UISETP.NE.AND UP0, UPT, UR15, 0x1, UPT ;  /* 0x000000010f00788c */ /* 0x000fe4000bf05270 */
[----:B----4-:R-:W-:Y:S01]  /*1690*/  UIMAD.WIDE.U32 UR6, UR5, UR8, URZ ;  /* 0x00000008050672a5 */ /* 0x010fe2000f8e00ff */
[----:B------:R-:W4:Y:S01]  /*16a0*/  LDCU UR8, c[0x0][0x4a0] ;  /* 0x00009400ff0877ac */ /* 0x000f220008000800 */
[----:B------:R-:W1:Y:S05]  /*16b0*/  LDCU UR23, c[0x0][0x4cc] ;  /* 0x00009980ff1777ac */ /* 0x000e6a0008000800 */
[----:B------:R-:W-:Y:S01]  /*16c0*/  UMOV UR4, UR7 ;  /* 0x0000000700047c82 */ /* 0x000fe20008000000 */
[----:B------:R-:W1:Y:S01]  /*16d0*/  LDCU.64 UR40, c[0x0][0x390] ;  /* 0x00007200ff2877ac */ /* 0x000e620008000a00 */
[----:B------:R-:W-:Y:S01]  /*16e0*/  USHF.R.U32.HI UR4, URZ, UR9, UR4 ;  /* 0x00000009ff047299 */ /* 0x000fe20008011604 */
[----:B------:R-:W1:Y:S03]  /*16f0*/  LDCU UR9, c[0x0][0x4ec] ;  /* 0x00009d80ff0977ac */ /* 0x000e660008000800 */
[----:B------:R-:W-:-:S02]  /*1700*/  USEL UR4, UR5, UR4, !UP0 ;  /* 0x0000000405047287 */ /* 0x000fc4000c000000 */
[----:B------:R-:W-:Y:S02]  /*1710*/  UISETP.NE.AND UP0, UPT, UR10, 0x1, UPT ;  /* 0x000000010a00788c */ /* 0x000fe4000bf05270 */
[----:B------:R-:W-:Y:S01]  /*1720*/  UIMAD.WIDE.U32 UR6, UR4, UR11, URZ ;  /* 0x0000000b040672a5 */ /* 0x000fe2000f8e00ff */
[----:B------:R-:W1:Y:S01]  /*1730*/  LDCU.64 UR24, c[0x0][0x4d0] ;  /* 0x00009a00ff1877ac */ /* 0x000e620008000a00 */
[----:B------:R-:W-:-:S05]  /*1740*/  UIADD3 UR38, UPT, UPT, UR55, UR36, URZ ;  /* 0x0000002437267290 */ /* 0x000fca000fffe0ff */
[----:B------:R-:W-:Y:S01]  /*1750*/  UMOV UR6, UR7 ;  /* 0x0000000700067c82 */ /* 0x000fe20008000000 */
[----:B------:R-:W-:Y:S02]  /*1760*/  UIADD3 UR7, UPT, UPT, -UR4, URZ, URZ ;  /* 0x000000ff04077290 */ /* 0x000fe4000fffe1ff */
[----:B----4-:R-:W-:Y:S02]  /*1770*/  USHF.R.U32.HI UR6, URZ, UR8, UR6 ;  /* 0x00000008ff067299 */ /* 0x010fe40008011606 */
[----:B------:R-:W-:Y:S02]  /*1780*/  UIADD3 UR8, UPT, UPT, -UR5, URZ, URZ ;  /* 0x000000ff05087290 */ /* 0x000fe4000fffe1ff */
[----:B------:R-:W-:Y:S02]  /*1790*/  USEL UR14, UR4, UR6, !UP0 ;  /* 0x00000006040e7287 */ /* 0x000fe4000c000000 */
[----:B------:R-:W-:Y:S02]  /*17a0*/  UIMAD UR7, UR15, UR7, UR5 ;  /* 0x000000070f0772a4 */ /* 0x000fe4000f8e0205 */
[----:B------:R-:W-:-:S02]  /*17b0*/  UIADD3 UR6, UPT, UPT, -UR14, URZ, URZ ;  /* 0x000000ff0e067290 */ /* 0x000fc4000fffe1ff */
[----:B------:R-:W-:Y:S02]  /*17c0*/  UIMAD UR8, UR12, UR8, UR44 ;  /* 0x000000080c0872a4 */ /* 0x000fe4000f8e022c */
[----:B------:R-:W-:Y:S02]  /*17d0*/  UIMAD UR13, UR10, UR6, UR4 ;  /* 0x000000060a0d72a4 */ /* 0x000fe4000f8e0204 */
[----:B-1----:R-:W-:Y:S02]  /*17e0*/  UIMAD UR11, UR8, UR20, UR9 ;  /* 0x00000014080b72a4 */ /* 0x002fe4000f8e0209 */
[----:B------:R-:W-:Y:S01]  /*17f0*/  UIMAD UR12, UR7, UR21, UR16 ;  /* 0x00000015070c72a4 */ /* 0x000fe2000f8e0210 */
[----:B------:R-:W1:Y:S02]  /*1800*/  LDCU.64 UR4, c[0x0][0x4f8] ;  /* 0x00009f00ff0477ac */ /* 0x000e640008000a00 */
[----:B------:R-:W4:Y:S01]  /*1810*/  LDCU UR6, c[0x0][0x500] ;  /* 0x0000a000ff0677ac */ /* 0x000f220008000800 */
[----:B------:R-:W-:Y:S01]  /*1820*/  UIMAD UR13, UR13, UR19, UR17 ;  /* 0x000000130d0d72a4 */ /* 0x000fe2000f8e0211 */
[----:B------:R-:W-:Y:S01]  /*1830*/  UMOV UR27, URZ ;  /* 0x000000ff001b7c82 */ /* 0x000fe20008000000 */
[----:B------:R-:W-:Y:S01]  /*1840*/  UMOV UR7, UR31 ;  /* 0x0000001f00077c82 */ /* 0x000fe20008000000 */
[----:B------:R-:W-:Y:S01]  /*1850*/  UMOV UR20, URZ ;  /* 0x000000ff00147c82 */ /* 0x000fe20008000000 */
[----:B------:R-:W-:Y:S01]  /*1860*/  UMOV UR21, URZ ;  /* 0x000000ff00157c82 */ /* 0x000fe20008000000 */
[----:B---3--:R-:W-:-:S07]  /*1870*/  UMOV UR22, URZ ;  /* 0x000000ff00167c82 */ /* 0x008fce0008000000 */
.L_x_22:
[----:B------:R-:W-:Y:S01]  /*1880*/  @!P2 MOV R3, 0x6000 ;  /* 0x000060000003a802 */ /* 0x000fe20000000f00 */
[----:B------:R-:W-:Y:S01]  /*1890*/  ULEA UR9, UR7, UR30, 0x3 ;  /* 0x0000001e07097291 */ /* 0x000fe2000f8e18ff */
[----:B-12---:R-:W-:Y:S11]  /*18a0*/  @P0 BRA `(.L_x_18) ;  /* 0x0000000000100947 */ /* 0x006ff60003800000 */
[----:B------:R-:W-:Y:S04]  /*18b0*/  MOV R0, UR26 ;  /* 0x0000001a00007c02 */ /* 0x000fe80008000f00 */
[----:B------:R-:W-:Y:S04]  /*18c0*/  SHF.L.U32 R5, R0, 0x1f, RZ ;  /* 0x0000001f00057819 */ /* 0x000fe800000006ff */
[----:B------:R-:W2:Y:S02]  /*18d0*/  SYNCS.PHASECHK.TRANS64.TRYWAIT P0, [UR9+0x40], R5 ;  /* 0x00004005ff0075a7 */ /* 0x000ea40008001109 */
[----:B--2---:R-:W-:Y:S05]  /*18e0*/  @!P0 BRA `(.L_x_19) ;  /* 0x0000006800508947 */ /* 0x004fea0003800000 */
.L_x_18:
[----:B------:R3:W-:Y:S01]  /*18f0*/  @!P2 SYNCS.ARRIVE.TRANS64 RZ, [UR9], R3 ;  /* 0x00000003ffffa9a7 */ /* 0x0007e20008000009 */
[----:B------:R-:W-:Y:S04]  /*1900*/  BSSY.RECONVERGENT B0, `(.L_x_20) ;  /* 0x0000003000007945 */ /* 0x000fe80003800200 */
[----:B------:R-:W-:Y:S05]  /*1910*/  @P3 BRA `(.L_x_21) ;  /* 0x0000000000043947 */ /* 0x000fea0003800000 */
[----:B-1--4-:R-:W-:Y:S05]  /*1920*/  BPT.TRAP 0x1 ;  /* 0x000000040000795c */ /* 0x012fea0000300000 */
.L_x_21:
[----:B-1--4-:R-:W-:Y:S05]  /*1930*/  BSYNC.RECONVERGENT B0 ;  /* 0x0000000000007941 */ /* 0x012fea0003800200 */
.L_x_20:
[----:B------:R-:W-:Y:S02]  /*1940*/  UIADD3 UR8, UPT, UPT, UR7, 0x1, URZ ;  /* 0x0000000107087890 */ /* 0x000fe4000fffe0ff */
[----:B------:R-:W-:Y:S02]  /*1950*/  UIMAD UR15, UR20, UR23, UR4 ;  /* 0x00000017140f72a4 */ /* 0x000fe4000f8e0204 */
[----:B------:R-:W-:Y:S02]  /*1960*/  UISETP.NE.AND UP0, UPT, UR8, 0x8, UPT ;  /* 0x000000080800788c */ /* 0x000fe4000bf05270 */
[----:B------:R-:W-:Y:S02]  /*1970*/  ULEA UR17, UR7, UR30, 0xe ;  /* 0x0000001e07117291 */ /* 0x000fe4000f8e70ff */
[----:B------:R-:W-:Y:S02]  /*1980*/  USEL UR10, URZ, 0x1, UP0 ;  /* 0x00000001ff0a7887 */ /* 0x000fe40008000000 */
[----:B------:R-:W-:Y:S02]  /*1990*/  USEL UR31, UR8, URZ, UP0 ;  /* 0x000000ff081f7287 */ /* 0x000fe40008000000 */
[----:B------:R-:W-:Y:S02]  /*19a0*/  ULOP3.LUT UR26, UR26, UR10, URZ, 0x3c, !UPT ;  /* 0x0000000a1a1a7292 */ /* 0x000fe4000f8e3cff */
[----:B------:R-:W-:Y:S02]  /*19b0*/  ULEA UR8, UR31, UR30, 0x3 ;  /* 0x0000001e1f087291 */ /* 0x000fe4000f8e18ff */
[----:B------:R-:W-:Y:S02]  /*19c0*/  ULEA UR16, UR7, UR30, 0xd ;  /* 0x0000001e07107291 */ /* 0x000fe4000f8e68ff */
[----:B------:R-:W-:Y:S01]  /*19d0*/  UIADD3 UR34, UP0, UPT, UR42, 0x80, URZ ;  /* 0x000000802a227890 */ /* 0x000fe2000ff1e0ff */
[----:B--2---:R-:W-:Y:S01]  /*19e0*/  MOV R0, UR26 ;  /* 0x0000001a00007c02 */ /* 0x004fe20008000f00 */
[----:B------:R-:W-:Y:S02]  /*19f0*/  USHF.L.U32 UR10, UR27, 0x6, URZ ;  /* 0x000000061b0a7899 */ /* 0x000fe400080006ff */
[----:B------:R-:W-:Y:S01]  /*1a00*/  UIADD3.X UR35, UPT, UPT, URZ, UR43, URZ, UP0, !UPT ;  /* 0x0000002bff237290 */ /* 0x000fe200087fe4ff */
[----:B---3--:R-:W-:Y:S01]  /*1a10*/  SHF.L.U32 R3, R0, 0x1f, RZ ;  /* 0x0000001f00037819 */ /* 0x008fe200000006ff */
[----:B------:R-:W-:Y:S02]  /*1a20*/  UIADD3 UR32, UP3, UPT, UR42, 0x200, URZ ;  /* 0x000002002a207890 */ /* 0x000fe4000ff7e0ff */
[----:B------:R-:W-:Y:S01]  /*1a30*/  UIADD3 UR16, UPT, UPT, UR16, 0x26400, URZ ;  /* 0x0002640010107890 */ /* 0x000fe2000fffe0ff */
[----:B------:R3:W1:Y:S01]  /*1a40*/  SYNCS.PHASECHK.TRANS64.TRYWAIT P0, [UR8+0x40], R3 ;  /* 0x00004003ff0075a7 */ /* 0x0006620008001108 */
[----:B------:R-:W-:Y:S02]  /*1a50*/  UIMAD UR8, UR21, UR24, UR5 ;  /* 0x00000018150872a4 */ /* 0x000fe4000f8e0205 */
[----:B------:R-:W-:Y:S02]  /*1a60*/  UIMAD UR7, UR22, UR25, UR6 ;  /* 0x00000019160772a4 */ /* 0x000fe4000f8e0206 */
[----:B------:R-:W-:Y:S02]  /*1a70*/  ULEA UR15, UR8, UR15, 0x5 ;  /* 0x0000000f080f7291 */ /* 0x000fe4000f8e28ff */
[----:B------:R-:W-:Y:S02]  /*1a80*/  UIADD3 UR8, UPT, UPT, UR17, 0x6400, URZ ;  /* 0x0000640011087890 */ /* 0x000fe4000fffe0ff */
[----:B------:R-:W-:Y:S02]  /*1a90*/  ULEA UR7, UR7, UR15, 0xa ;  /* 0x0000000f07077291 */ /* 0x000fe4000f8e50ff */
[----:B------:R-:W-:Y:S02]  /*1aa0*/  UIADD3.X UR33, UPT, UPT, URZ, UR43, URZ, UP3, !UPT ;  /* 0x0000002bff217290 */ /* 0x000fe40009ffe4ff */
[----:B------:R-:W-:Y:S02]  /*1ab0*/  UPRMT UR7, UR7, 0x5410, URZ ;  /* 0x0000541007077896 */ /* 0x000fe400080000ff */
[----:B------:R-:W-:Y:S02]  /*1ac0*/  UIADD3 UR37, UPT, UPT, UR20, 0x1, URZ ;  /* 0x0000000114257890 */ /* 0x000fe4000fffe0ff */
[----:B------:R-:W-:Y:S02]  /*1ad0*/  UIADD3 UR29, UPT, UPT, UR21, 0x1, URZ ;  /* 0x00000001151d7890 */ /* 0x000fe4000fffe0ff */
[----:B------:R-:W-:Y:S02]  /*1ae0*/  UISETP.NE.AND UP2, UPT, UR37, UR45, UPT ;  /* 0x0000002d2500728c */ /* 0x000fe4000bf45270 */
[----:B------:R-:W-:Y:S01]  /*1af0*/  UIADD3 UR28, UPT, UPT, UR22, 0x1, URZ ;  /* 0x00000001161c7890 */ /* 0x000fe2000fffe0ff */
[----:B------:R2:W-:Y:S01]  /*1b00*/  UTMALDG.5D.IM2COL [UR8], [UR34], UR7 ;  /* 0x00000008220073b4 */ /* 0x0005e20008060007 */
[----:B------:R-:W-:Y:S01]  /*1b10*/  UIADD3 UR36, UPT, UPT, UR36, 0x1, URZ ;  /* 0x0000000124247890 */ /* 0x000fe2000fffe0ff */
[----:B------:R-:W-:Y:S01]  /*1b20*/  UMOV UR46, 0x0 ;  /* 0x00000000002e7882 */ /* 0x000fe20000000000 */
[----:B------:R-:W-:Y:S01]  /*1b30*/  UMOV UR47, 0x10000000 ;  /* 0x10000000002f7882 */ /* 0x000fe20000000000 */
[----:B------:R-:W-:Y:S01]  /*1b40*/  UMOV UR17, UR9 ;  /* 0x0000000900117c82 */ /* 0x000fe20008000000 */
[----:B------:R-:W-:Y:S03]  /*1b50*/  UMOV UR19, UR10 ;  /* 0x0000000a00137c82 */ /* 0x000fe60008000000 */
[----:B------:R-:W-:Y:S01]  /*1b60*/  @UP2 UIADD3 UR29, UPT, UPT, UR21, URZ, URZ ;  /* 0x000000ff151d2290 */ /* 0x000fe2000fffe0ff */
[----:B------:R4:W-:Y:S03]  /*1b70*/  UTMALDG.5D [UR16], [UR32], desc[UR46] ;  /* 0x00002e10200075b4 */ /* 0x0009e60008021000 */
[----:B------:R-:W-:Y:S11]  /*1b80*/  UISETP.NE.AND UP1, UPT, UR29, UR40, UPT ;  /* 0x000000281d00728c */ /* 0x000ff6000bf25270 */
[----:B------:R-:W-:Y:S04]  /*1b90*/  @UP1 UIADD3 UR28, UPT, UPT, UR22, URZ, URZ ;  /* 0x000000ff161c1290 */ /* 0x000fe8000fffe0ff */
[----:B------:R-:W-:Y:S02]  /*1ba0*/  UISETP.NE.AND UP0, UPT, UR28, UR41, UPT ;  /* 0x000000291c00728c */ /* 0x000fe4000bf05270 */
[----:B--2---:R-:W-:Y:S09]  /*1bb0*/  UIADD3 UR8, UPT, UPT, UR27, 0x1, URZ ;  /* 0x000000011b087890 */ /* 0x004ff2000fffe0ff */
[----:B------:R-:W-:Y:S01]  /*1bc0*/  @UP0 UIADD3 UR8, UPT, UPT, UR27, URZ, URZ ;  /* 0x000000ff1b080290 */ /* 0x000fe2000fffe0ff */
[----:B------:R-:W-:Y:S06]  /*1bd0*/  UMOV UR7, UR31 ;  /* 0x0000001f00077c82 */ /* 0x000fec0008000000 */
[----:B------:R-:W-:Y:S01]  /*1be0*/  UMOV UR27, UR8 ;  /* 0x00000008001b7c82 */ /* 0x000fe20008000000 */
[----:B----4-:R-:W-:Y:S02]  /*1bf0*/  USEL UR22, UR28, URZ, UP0 ;  /* 0x000000ff1c167287 */ /* 0x010fe40008000000 */
[----:B------:R-:W-:Y:S02]  /*1c00*/  UISETP.NE.AND UP0, UPT, UR36, UR38, UPT ;  /* 0x000000262400728c */ /* 0x000fe4000bf05270 */
[----:B------:R-:W-:Y:S02]  /*1c10*/  USEL UR20, UR37, URZ, UP2 ;  /* 0x000000ff25147287 */ /* 0x000fe40009000000 */
[----:B------:R-:W-:Y:S05]  /*1c20*/  USEL UR21, UR29, URZ, UP1 ;  /* 0x000000ff1d157287 */ /* 0x000fea0008800000 */
[----:B---3--:R-:W-:Y:S07]  /*1c30*/  BRA.U UP0, `(.L_x_22) ;  /* 0xfffffffd00107547 */ /* 0x008fee000b83ffff */
.L_x_17:
[----:B------:R-:W-:Y:S01]  /*1c40*/  ULEA UR4, UR31, UR30, 0x3 ;  /* 0x0000001e1f047291 */ /* 0x000fe2000f8e18ff */
[----:B-1----:R-:W-:Y:S01]  /*1c50*/  MOV R0, UR26 ;  /* 0x0000001a00007c02 */ /* 0x002fe20008000f00 */
[----:B------:R-:W-:Y:S01]  /*1c60*/  @!P1 SYNCS.ARRIVE.TRANS64.A1T0 RZ, [UR30+0xb8], RZ ;  /* 0x0000b8ffffff99a7 */ /* 0x000fe2000810001e */
[----:B------:R-:W-:Y:S02]  /*1c70*/  UISETP.GE.AND UP0, UPT, UR51, 0x1, UPT ;  /* 0x000000013300788c */ /* 0x000fe4000bf06270 */
[----:B------:R-:W-:-:S04]  /*1c80*/  SHF.L.U32 R0, R0, 0x1f, RZ ;  /* 0x0000001f00007819 */ /* 0x000fc800000006ff */
[----:B--2---:R1:W2:Y:S03]  /*1c90*/  SYNCS.PHASECHK.TRANS64.TRYWAIT P0, [UR4+0x40], R0 ;  /* 0x00004000ff0075a7 */ /* 0x0042a60008001104 */
[----:B------:R-:W-:Y:S05]  /*1ca0*/  BRA.U !UP0, `(.L_x_23) ;  /* 0x0000000508907547 */ /* 0x000fea000b800000 */
[----:B------:R-:W3:Y:S01]  /*1cb0*/  LDCU.128 UR8, c[0x0][0x480] ;  /* 0x00009000ff0877ac */ /* 0x000ee20008000c00 */
[----:B------:R-:W4:Y:S01]  /*1cc0*/  LDCU.128 UR32, c[0x0][0x490] ;  /* 0x00009200ff2077ac */ /* 0x000f220008000c00 */
[----:B------:R-:W1:Y:S01]  /*1cd0*/  LDCU.64 UR28, c[0x0][0x4c0] ;  /* 0x00009800ff1c77ac */ /* 0x000e620008000a00 */
[----:B------:R-:W1:Y:S01]  /*1ce0*/  LDCU UR13, c[0x0][0x4c8] ;  /* 0x00009900ff0d77ac */ /* 0x000e620008000800 */
[----:B------:R-:W1:Y:S01]  /*1cf0*/  LDCU.64 UR16, c[0x0][0x4f0] ;  /* 0x00009e00ff1077ac */ /* 0x000e620008000a00 */
[----:B---3--:R-:W-:Y:S02]  /*1d00*/  UIMAD.WIDE.U32 UR4, UR44, UR9, URZ ;  /* 0x000000092c0472a5 */ /* 0x008fe4000f8e00ff */
[----:B------:R-:W-:Y:S02]  /*1d10*/  UISETP.NE.AND UP0, UPT, UR8, 0x1, UPT ;  /* 0x000000010800788c */ /* 0x000fe4000bf05270 */
[----:B------:R-:W-:Y:S01]  /*1d20*/  USHF.R.U32.HI UR5, URZ, UR10, UR5 ;  /* 0x0000000aff057299 */ /* 0x000fe20008011605 */
[----:B------:R-:W3:Y:S03]  /*1d30*/  LDCU UR9, c[0x0][0x4a0] ;  /* 0x00009400ff0977ac */ /* 0x000ee60008000800 */
[----:B------:R-:W-:-:S02]  /*1d40*/  USEL UR5, UR44, UR5, !UP0 ;  /* 0x000000052c057287 */ /* 0x000fc4000c000000 */
[----:B------:R-:W-:Y:S02]  /*1d50*/  UISETP.NE.AND UP0, UPT, UR11, 0x1, UPT ;  /* 0x000000010b00788c */ /* 0x000fe4000bf05270 */
[----:B----4-:R-:W-:Y:S01]  /*1d60*/  UIMAD.WIDE.U32 UR6, UR5, UR32, URZ ;  /* 0x00000020050672a5 */ /* 0x010fe2000f8e00ff */
[----:B------:R-:W1:Y:S01]  /*1d70*/  LDCU UR10, c[0x0][0x4ec] ;  /* 0x00009d80ff0a77ac */ /* 0x000e620008000800 */
[----:B------:R-:W4:Y:S05]  /*1d80*/  LDCU UR46, c[0x0][0x38c] ;  /* 0x00007180ff2e77ac */ /* 0x000f2a0008000800 */
[----:B------:R-:W-:Y:S01]  /*1d90*/  UMOV UR4, UR7 ;  /* 0x0000000700047c82 */ /* 0x000fe20008000000 */
[----:B------:R-:W1:Y:S01]  /*1da0*/  LDCU UR23, c[0x0][0x4cc] ;  /* 0x00009980ff1777ac */ /* 0x000e620008000800 */
[----:B------:R-:W-:Y:S01]  /*1db0*/  USHF.R.U32.HI UR4, URZ, UR33, UR4 ;  /* 0x00000021ff047299 */ /* 0x000fe20008011604 */
[----:B------:R-:W1:Y:S03]  /*1dc0*/  LDCU.64 UR40, c[0x0][0x390] ;  /* 0x00007200ff2877ac */ /* 0x000e660008000a00 */
[----:B------:R-:W-:-:S02]  /*1dd0*/  USEL UR4, UR5, UR4, !UP0 ;  /* 0x0000000405047287 */ /* 0x000fc4000c000000 */
[----:B------:R-:W-:Y:S02]  /*1de0*/  UISETP.NE.AND UP0, UPT, UR34, 0x1, UPT ;  /* 0x000000012200788c */ /* 0x000fe4000bf05270 */
[----:B------:R-:W-:Y:S01]  /*1df0*/  UIMAD.WIDE.U32 UR6, UR4, UR35, URZ ;  /* 0x00000023040672a5 */ /* 0x000fe2000f8e00ff */
[----:B------:R-:W1:Y:S01]  /*1e00*/  LDCU.64 UR24, c[0x0][0x4d0] ;  /* 0x00009a00ff1877ac */ /* 0x000e620008000a00 */
[----:B------:R-:W-:-:S05]  /*1e10*/  UIADD3 UR38, UPT, UPT, UR51, UR38, URZ ;  /* 0x0000002633267290 */ /* 0x000fca000fffe0ff */
[----:B------:R-:W-:Y:S01]  /*1e20*/  UMOV UR6, UR7 ;  /* 0x0000000700067c82 */ /* 0x000fe20008000000 */
[----:B------:R-:W-:Y:S02]  /*1e30*/  UIADD3 UR7, UPT, UPT, -UR5, URZ, URZ ;  /* 0x000000ff05077290 */ /* 0x000fe4000fffe1ff */
[----:B---3--:R-:W-:Y:S02]  /*1e40*/  USHF.R.U32.HI UR6, URZ, UR9, UR6 ;  /* 0x00000009ff067299 */ /* 0x008fe40008011606 */
[----:B------:R-:W-:Y:S02]  /*1e50*/  UIMAD UR7, UR8, UR7, UR44 ;  /* 0x00000007080772a4 */ /* 0x000fe4000f8e022c */
[----:B------:R-:W-:Y:S02]  /*1e60*/  USEL UR14, UR4, UR6, !UP0 ;  /* 0x00000006040e7287 */ /* 0x000fe4000c000000 */
[----:B------:R-:W-:Y:S02]  /*1e70*/  UIADD3 UR6, UPT, UPT, -UR4, URZ, URZ ;  /* 0x000000ff04067290 */ /* 0x000fe4000fffe1ff */
[----:B------:R-:W-:-:S02]  /*1e80*/  UIADD3 UR9, UPT, UPT, -UR14, URZ, URZ ;  /* 0x000000ff0e097290 */ /* 0x000fc4000fffe1ff */
[----:B------:R-:W-:Y:S02]  /*1e90*/  UIMAD UR12, UR11, UR6, UR5 ;  /* 0x000000060b0c72a4 */ /* 0x000fe4000f8e0205 */
[----:B------:R-:W-:Y:S02]  /*1ea0*/  UIMAD UR9, UR34, UR9, UR4 ;  /* 0x00000009220972a4 */ /* 0x000fe4000f8e0204 */
[----:B-1----:R-:W-:Y:S01]  /*1eb0*/  UIMAD UR11, UR7, UR28, UR10 ;  /* 0x0000001c070b72a4 */ /* 0x002fe2000f8e020a */
[----:B------:R-:W1:Y:S02]  /*1ec0*/  LDCU.64 UR4, c[0x0][0x4f8] ;  /* 0x00009f00ff0477ac */ /* 0x000e640008000a00 */
[----:B------:R-:W3:Y:S01]  /*1ed0*/  LDCU UR6, c[0x0][0x500] ;  /* 0x0000a000ff0677ac */ /* 0x000ee20008000800 */
[----:B------:R-:W-:Y:S02]  /*1ee0*/  UIMAD UR12, UR12, UR29, UR16 ;  /* 0x0000001d0c0c72a4 */ /* 0x000fe4000f8e0210 */
[----:B------:R-:W-:Y:S01]  /*1ef0*/  UIMAD UR13, UR9, UR13, UR17 ;  /* 0x0000000d090d72a4 */ /* 0x000fe2000f8e0211 */
[----:B------:R-:W-:Y:S01]  /*1f00*/  UMOV UR37, UR51 ;  /* 0x0000003300257c82 */ /* 0x000fe20008000000 */
[----:B----4-:R-:W-:-:S10]  /*1f10*/  UMOV UR7, UR31 ;  /* 0x0000001f00077c82 */ /* 0x010fd40008000000 */
.L_x_28:
[----:B------:R-:W-:Y:S01]  /*1f20*/  @!P2 MOV R3, 0x6000 ;  /* 0x000060000003a802 */ /* 0x000fe20000000f00 */
[----:B------:R-:W-:Y:S01]  /*1f30*/  ULEA UR9, UR7, UR30, 0x3 ;  /* 0x0000001e07097291 */ /* 0x000fe2000f8e18ff */
[----:B-12---:R-:W-:Y:S11]  /*1f40*/  @P0 BRA `(.L_x_24) ;  /* 0x0000000000100947 */ /* 0x006ff60003800000 */
[----:B------:R-:W-:Y:S04]  /*1f50*/  MOV R0, UR26 ;  /* 0x0000001a00007c02 */ /* 0x000fe80008000f00 */
[----:B------:R-:W-:Y:S04]  /*1f60*/  SHF.L.U32 R5, R0, 0x1f, RZ ;  /* 0x0000001f00057819 */ /* 0x000fe800000006ff */
[----:B------:R-:W2:Y:S02]  /*1f70*/  SYNCS.PHASECHK.TRANS64.TRYWAIT P0, [UR9+0x40], R5 ;  /* 0x00004005ff0075a7 */ /* 0x000ea40008001109 */
[----:B--2---:R-:W-:Y:S05]  /*1f80*/  @!P0 BRA `(.L_x_25) ;  /* 0x0000006000c08947 */ /* 0x004fea0003800000 */
.L_x_24:
[----:B------:R4:W-:Y:S01]  /*1f90*/  @!P2 SYNCS.ARRIVE.TRANS64 RZ, [UR9], R3 ;  /* 0x00000003ffffa9a7 */ /* 0x0009e20008000009 */
[----:B------:R-:W-:Y:S04]  /*1fa0*/  BSSY.RECONVERGENT B0, `(.L_x_26) ;  /* 0x0000003000007945 */ /* 0x000fe80003800200 */
[----:B------:R-:W-:Y:S05]  /*1fb0*/  @P3 BRA `(.L_x_27) ;  /* 0x0000000000043947 */ /* 0x000fea0003800000 */
[----:B-1-3--:R-:W-:Y:S05]  /*1fc0*/  BPT.TRAP 0x1 ;  /* 0x000000040000795c */ /* 0x00afea0000300000 */
.L_x_27:
[----:B-1-3--:R-:W-:Y:S05]  /*1fd0*/  BSYNC.RECONVERGENT B0 ;  /* 0x0000000000007941 */ /* 0x00afea0003800200 */
.L_x_26:
        /* <DEDUP_REMOVED lines=8> */
[----:B------:R-:W-:Y:S02]  /*2060*/  UIMAD UR10, UR21, UR24, UR5 ;  /* 0x00000018150a72a4 */ /* 0x000fe4000f8e0205 */
[----:B------:R-:W-:Y:S01]  /*2070*/  UIADD3 UR34, UP0, UPT, UR42, 0x80, URZ ;  /* 0x000000802a227890 */ /* 0x000fe2000ff1e0ff */
[----:B--2---:R-:W-:Y:S01]  /*2080*/  MOV R0, UR26 ;  /* 0x0000001a00007c02 */ /* 0x004fe20008000f00 */
[----:B------:R-:W-:Y:S02]  /*2090*/  ULEA UR10, UR10, UR15, 0x5 ;  /* 0x0000000f0a0a7291 */ /* 0x000fe4000f8e28ff */
[----:B------:R-:W-:Y:S01]  /*20a0*/  USHF.L.U32 UR19, UR27, 0x6, URZ ;  /* 0x000000061b137899 */ /* 0x000fe200080006ff */
[----:B----4-:R-:W-:Y:S01]  /*20b0*/  SHF.L.U32 R3, R0, 0x1f, RZ ;  /* 0x0000001f00037819 */ /* 0x010fe200000006ff */
[----:B------:R-:W-:Y:S02]  /*20c0*/  UIADD3.X UR35, UPT, UPT, URZ, UR43, URZ, UP0, !UPT ;  /* 0x0000002bff237290 */ /* 0x000fe400087fe4ff */
[----:B------:R-:W-:Y:S01]  /*20d0*/  UIADD3 UR32, UP3, UPT, UR42, 0x200, URZ ;  /* 0x000002002a207890 */ /* 0x000fe2000ff7e0ff */
[----:B------:R4:W1:Y:S01]  /*20e0*/  SYNCS.PHASECHK.TRANS64.TRYWAIT P0, [UR8+0x40], R3 ;  /* 0x00004003ff0075a7 */ /* 0x0008620008001108 */
[----:B------:R-:W-:Y:S02]  /*20f0*/  ULEA UR8, UR7, UR30, 0xe ;  /* 0x0000001e07087291 */ /* 0x000fe4000f8e70ff */
[----:B------:R-:W-:Y:S02]  /*2100*/  UIMAD UR7, UR22, UR25, UR6 ;  /* 0x00000019160772a4 */ /* 0x000fe4000f8e0206 */
[----:B------:R-:W-:Y:S02]  /*2110*/  UIADD3 UR8, UPT, UPT, UR8, 0x6400, URZ ;  /* 0x0000640008087890 */ /* 0x000fe4000fffe0ff */
[----:B------:R-:W-:Y:S02]  /*2120*/  ULEA UR7, UR7, UR10, 0xa ;  /* 0x0000000a07077291 */ /* 0x000fe4000f8e50ff */
[----:B------:R-:W-:Y:S02]  /*2130*/  UIADD3.X UR33, UPT, UPT, URZ, UR43, URZ, UP3, !UPT ;  /* 0x0000002bff217290 */ /* 0x000fe40009ffe4ff */
[----:B------:R-:W-:Y:S02]  /*2140*/  UPRMT UR7, UR7, 0x5410, URZ ;  /* 0x0000541007077896 */ /* 0x000fe400080000ff */
[----:B------:R-:W-:Y:S02]  /*2150*/  UIADD3 UR16, UPT, UPT, UR16, 0x26400, URZ ;  /* 0x0002640010107890 */ /* 0x000fe4000fffe0ff */
[----:B------:R-:W-:Y:S02]  /*2160*/  UIADD3 UR36, UPT, UPT, UR20, 0x1, URZ ;  /* 0x0000000114247890 */ /* 0x000fe4000fffe0ff */
[----:B------:R-:W-:Y:S02]  /*2170*/  UIADD3 UR29, UPT, UPT, UR21, 0x1, URZ ;  /* 0x00000001151d7890 */ /* 0x000fe4000fffe0ff */
[----:B------:R-:W-:Y:S02]  /*2180*/  UISETP.NE.AND UP2, UPT, UR36, UR46, UPT ;  /* 0x0000002e2400728c */ /* 0x000fe4000bf45270 */
[----:B------:R-:W-:Y:S01]  /*2190*/  UIADD3 UR28, UPT, UPT, UR22, 0x1, URZ ;  /* 0x00000001161c7890 */ /* 0x000fe2000fffe0ff */
[----:B------:R-:W-:Y:S01]  /*21a0*/  UMOV UR10, UR19 ;  /* 0x00000013000a7c82 */ /* 0x000fe20008000000 */
[----:B------:R-:W-:Y:S01]  /*21b0*/  UMOV UR44, 0x0 ;  /* 0x00000000002c7882 */ /* 0x000fe20000000000 */
[----:B------:R2:W-:Y:S01]  /*21c0*/  UTMALDG.5D.IM2COL [UR8], [UR34], UR7 ;  /* 0x00000008220073b4 */ /* 0x0005e20008060007 */
[----:B------:R-:W-:Y:S01]  /*21d0*/  UMOV UR45, 0x10000000 ;  /* 0x10000000002d7882 */ /* 0x000fe20000000000 */
[----:B------:R-:W-:Y:S04]  /*21e0*/  UMOV UR17, UR9 ;  /* 0x0000000900117c82 */ /* 0x000fe80008000000 */
[----:B------:R-:W-:Y:S01]  /*21f0*/  @UP2 UIADD3 UR29, UPT, UPT, UR21, URZ, URZ ;  /* 0x000000ff151d2290 */ /* 0x000fe2000fffe0ff */
[----:B------:R3:W-:Y:S03]  /*2200*/  UTMALDG.5D [UR16], [UR32], desc[UR44] ;  /* 0x00002c10200075b4 */ /* 0x0007e60008021000 */
[----:B------:R-:W-:Y:S11]  /*2210*/  UISETP.NE.AND UP1, UPT, UR29, UR40, UPT ;  /* 0x000000281d00728c */ /* 0x000ff6000bf25270 */
[----:B------:R-:W-:Y:S04]  /*2220*/  @UP1 UIADD3 UR28, UPT, UPT, UR22, URZ, URZ ;  /* 0x000000ff161c1290 */ /* 0x000fe8000fffe0ff */
[----:B------:R-:W-:Y:S02]  /*2230*/  UISETP.NE.AND UP0, UPT, UR28, UR41, UPT ;  /* 0x000000291c00728c */ /* 0x000fe4000bf05270 */
[----:B--2---:R-:W-:Y:S09]  /*2240*/  UIADD3 UR8, UPT, UPT, UR27, 0x1, URZ ;  /* 0x000000011b087890 */ /* 0x004ff2000fffe0ff */
[----:B------:R-:W-:Y:S02]  /*2250*/  @UP0 UIADD3 UR8, UPT, UPT, UR27, URZ, URZ ;  /* 0x000000ff1b080290 */ /* 0x000fe4000fffe0ff */
[----:B------:R-:W-:Y:S05]  /*2260*/  UIADD3 UR7, UPT, UPT, UR37, -0x1, URZ ;  /* 0xffffffff25077890 */ /* 0x000fea000fffe0ff */
[----:B------:R-:W-:Y:S01]  /*2270*/  UMOV UR27, UR8 ;  /* 0x00000008001b7c82 */ /* 0x000fe20008000000 */
[----:B---3--:R-:W-:Y:S02]  /*2280*/  USEL UR22, UR28, URZ, UP0 ;  /* 0x000000ff1c167287 */ /* 0x008fe40008000000 */
[----:B------:R-:W-:Y:S02]  /*2290*/  UISETP.GT.U32.AND UP0, UPT, UR37, 0x1, UPT ;  /* 0x000000012500788c */ /* 0x000fe4000bf04070 */
[----:B------:R-:W-:Y:S02]  /*22a0*/  USEL UR20, UR36, URZ, UP2 ;  /* 0x000000ff24147287 */ /* 0x000fe40009000000 */
[----:B------:R-:W-:Y:S01]  /*22b0*/  USEL UR21, UR29, URZ, UP1 ;  /* 0x000000ff1d157287 */ /* 0x000fe20008800000 */
[----:B------:R-:W-:Y:S01]  /*22c0*/  UMOV UR37, UR7 ;  /* 0x0000000700257c82 */ /* 0x000fe20008000000 */
[----:B------:R-:W-:Y:S03]  /*22d0*/  UMOV UR7, UR31 ;  /* 0x0000001f00077c82 */ /* 0x000fe60008000000 */
[----:B----4-:R-:W-:Y:S07]  /*22e0*/  BRA.U UP0, `(.L_x_28) ;  /* 0xfffffffd000c7547 */ /* 0x010fee000b83ffff */
.L_x_23:
[----:B------:R-:W-:Y:S01]  /*22f0*/  SHF.L.U32 R3, R2, 0x1f, RZ ;  /* 0x0000001f02037819 */ /* 0x000fe200000006ff */
[----:B------:R-:W-:-:S03]  /*2300*/  NOP ;  /* 0x0000000000007918 */ /* 0x000fc60000000000 */
[----:B-12---:R-:W1:Y:S02]  /*2310*/  SYNCS.PHASECHK.TRANS64.TRYWAIT P0, [UR30+0xc0], R3 ;  /* 0x0000c003ff0075a7 */ /* 0x006e64000800111e */
[----:B-1----:R-:W-:Y:S05]  /*2320*/  @!P0 BRA `(.L_x_29) ;  /* 0x0000005c00f08947 */ /* 0x002fea0003800000 */
.L_x_114:
[----:B------:R-:W2:Y:S01]  /*2330*/  LDS.128 R4, [UR30+0x100] ;  /* 0x0001001eff047984 */ /* 0x000ea20008000c00 */
[----:B------:R-:W-:Y:S02]  /*2340*/  UIADD3 UR4, UPT, UPT, UR30, 0xc8, URZ ;  /* 0x000000c81e047890 */ /* 0x000fe4000fffe0ff */
[----:B------:R-:W-:Y:S01]  /*2350*/  UISETP.GE.AND UP0, UPT, UR39, 0x1, UPT ;  /* 0x000000012700788c */ /* 0x000fe2000bf06270 */
[----:B------:R-:W-:Y:S01]  /*2360*/  @!PT LDS RZ, [RZ] ;  /* 0x00000000fffff984 */ /* 0x000fe20000000800 */
[----:B------:R-:W-:Y:S01]  /*2370*/  @!PT LDS RZ, [RZ] ;  /* 0x00000000fffff984 */ /* 0x000fe20000000800 */
[----:B------:R-:W-:Y:S01]  /*2380*/  @!PT LDS RZ, [RZ] ;  /* 0x00000000fffff984 */ /* 0x000fe20000000800 */
[----:B------:R-:W-:Y:S01]  /*2390*/  @!PT LDS RZ, [RZ] ;  /* 0x00000000fffff984 */ /* 0x000fe20000000800 */
[----:B------:R3:W-:Y:S06]  /*23a0*/  MEMBAR.ALL.CTA ;  /* 0x0000000000007992 */ /* 0x0007ec0000008000 */
[----:B---3--:R-:W3:Y:S01]  /*23b0*/  FENCE.VIEW.ASYNC.S ;  /* 0x00000000000073c6 */ /* 0x008ee20000000000 */
[----:B------:R-:W-:-:S09]  /*23c0*/  UPRMT UR4, URZ, 0x654, UR4 ;  /* 0x00000654ff047896 */ /* 0x000fd20008000004 */
[----:B---3--:R-:W-:Y:S01]  /*23d0*/  SYNCS.ARRIVE.TRANS64.RED.A1T0 RZ, [UR4], RZ ;  /* 0x000000ffffff79a7 */ /* 0x008fe20008100404 */
[----:B--2---:R-:W-:-:S13]  /*23e0*/  LOP3.LUT P0, RZ, R6, 0x1, RZ, 0xc0, !PT ;  /* 0x0000000106ff7812 */ /* 0x004fda000780c0ff */
[----:B------:R-:W-:Y:S01]  /*23f0*/  VOTEU.ANY UP1, P0 ;  /* 0x0000000000ff7886 */ /* 0x000fe20000020100 */
[----:B------:R-:W-:-:S13]  /*2400*/  PLOP3.LUT P0, PT, PT, PT, UP1, 0x80, 0x8 ;  /* 0x000000000008781c */ /* 0x000fda0003f0f018 */
[----:B-1----:R-:W-:Y:S02]  /*2410*/  @P0 MOV R0, R4 ;  /* 0x0000000400000202 */ /* 0x002fe40000000f00 */
[----:B------:R-:W-:Y:S02]  /*2420*/  @P0 LOP3.LUT R4, R5, 0xffff, RZ, 0xc0, !PT ;  /* 0x0000ffff05040812 */ /* 0x000fe400078ec0ff */
[----:B------:R-:W-:Y:S02]  /*2430*/  @P0 R2UR UR6, R0 ;  /* 0x00000000000602ca */ /* 0x000fe400000e0000 */
[----:B------:R-:W-:-:S11]  /*2440*/  @P0 R2UR UR5, R4 ;  /* 0x00000000040502ca */ /* 0x000fd600000e0000 */
[----:B------:R-:W-:Y:S02]  /*2450*/  @UP1 UMOV UR49, UR6 ;  /* 0x0000000600311c82 */ /* 0x000fe40008000000 */
[----:B------:R-:W-:Y:S01]  /*2460*/  @UP1 UMOV UR48, UR5 ;  /* 0x0000000500301c82 */ /* 0x000fe20008000000 */
[----:B------:R-:W-:Y:S05]  /*2470*/  BRA.U !UP0, `(.L_x_30) ;  /* 0x0000000108d47547 */ /* 0x000fea000b800000 */
[----:B------:R-:W1:Y:S01]  /*2480*/  LDCU.128 UR16, c[0x0][0xc10] ;  /* 0x00018200ff1077ac */ /* 0x000e620008000c00 */
[----:B------:R-:W2:Y:S01]  /*2490*/  LDCU UR20, c[0x0][0xc20] ;  /* 0x00018400ff1477ac */ /* 0x000ea20008000800 */
[----:B------:R-:W3:Y:S01]  /*24a0*/  LDCU UR13, c[0x0][0xc0c] ;  /* 0x00018180ff0d77ac */ /* 0x000ee20008000800 */
[----:B------:R-:W4:Y:S01]  /*24b0*/  LDCU.64 UR14, c[0x0][0xc28] ;  /* 0x00018500ff0e77ac */ /* 0x000f220008000a00 */
[----:B------:R-:W-:Y:S02]  /*24c0*/  UISETP.NE.AND UP3, UPT, UR39, 0x1, UPT ;  /* 0x000000012700788c */ /* 0x000fe4000bf65270 */
[----:B-1----:R-:W-:Y:S02]  /*24d0*/  UIMAD.WIDE.U32 UR4, UR52, UR19, URZ ;  /* 0x00000013340472a5 */ /* 0x002fe4000f8e00ff */
[----:B------:R-:W-:Y:S02]  /*24e0*/  UIMAD.WIDE.U32 UR6, UR53, UR16, URZ ;  /* 0x00000010350672a5 */ /* 0x000fe4000f8e00ff */
[----:B------:R-:W-:-:S02]  /*24f0*/  UISETP.NE.AND UP0, UPT, UR18, 0x1, UPT ;  /* 0x000000011200788c */ /* 0x000fc4000bf05270 */
[----:B------:R-:W-:Y:S01]  /*2500*/  UIMAD.WIDE.U32 UR10, UR48, UR19, URZ ;  /* 0x00000013300a72a5 */ /* 0x000fe2000f8e00ff */
[----:B------:R-:W-:Y:S01]  /*2510*/  UMOV UR4, UR5 ;  /* 0x0000000500047c82 */ /* 0x000fe20008000000 */
[----:B---3--:R-:W-:Y:S02]  /*2520*/  UISETP.NE.AND UP2, UPT, UR13, 0x1, UPT ;  /* 0x000000010d00788c */ /* 0x008fe4000bf45270 */
[----:B--2---:R-:W-:Y:S02]  /*2530*/  USHF.R.U32.HI UR5, URZ, UR20, UR4 ;  /* 0x00000014ff057299 */ /* 0x004fe40008011604 */
[----:B------:R-:W-:Y:S01]  /*2540*/  UIMAD.WIDE.U32 UR8, UR49, UR16, URZ ;  /* 0x00000010310872a5 */ /* 0x000fe2000f8e00ff */
[----:B------:R-:W-:Y:S01]  /*2550*/  UMOV UR4, UR7 ;  /* 0x0000000700047c82 */ /* 0x000fe20008000000 */
[----:B------:R-:W-:Y:S02]  /*2560*/  USEL UR5, UR52, UR5, !UP0 ;  /* 0x0000000534057287 */ /* 0x000fe4000c000000 */
[----:B------:R-:W-:-:S02]  /*2570*/  USHF.R.U32.HI UR4, URZ, UR17, UR4 ;  /* 0x00000011ff047299 */ /* 0x000fc40008011604 */
[----:B----4-:R-:W-:Y:S02]  /*2580*/  UIMAD.WIDE.U32 UR6, UR5, UR14, URZ ;  /* 0x0000000e050672a5 */ /* 0x010fe4000f8e00ff */
[----:B------:R-:W-:Y:S01]  /*2590*/  USEL UR12, UR53, UR4, !UP2 ;  /* 0x00000004350c7287 */ /* 0x000fe2000d000000 */
[----:B------:R-:W-:Y:S02]  /*25a0*/  UMOV UR8, UR9 ;  /* 0x0000000900087c82 */ /* 0x000fe40008000000 */
[----:B------:R-:W-:Y:S01]  /*25b0*/  UMOV UR4, UR11 ;  /* 0x0000000b00047c82 */ /* 0x000fe20008000000 */
[----:B------:R-:W-:Y:S01]  /*25c0*/  UIMAD.WIDE.U32 UR10, UR12, UR14, URZ ;  /* 0x0000000e0c0a72a5 */ /* 0x000fe2000f8e00ff */
[----:B------:R-:W-:Y:S01]  /*25d0*/  UMOV UR6, UR7 ;  /* 0x0000000700067c82 */ /* 0x000fe20008000000 */
[----:B------:R-:W-:Y:S02]  /*25e0*/  USHF.R.U32.HI UR4, URZ, UR20, UR4 ;  /* 0x00000014ff047299 */ /* 0x000fe40008011604 */
[----:B------:R-:W-:-:S02]  /*25f0*/  @UP3 USHF.R.U32.HI UR5, URZ, UR15, UR6 ;  /* 0x0000000fff053299 */ /* 0x000fc40008011606 */
[----:B------:R-:W-:Y:S01]  /*2600*/  USHF.R.U32.HI UR17, URZ, UR17, UR8 ;  /* 0x00000011ff117299 */ /* 0x000fe20008011608 */
[----:B------:R-:W-:Y:S01]  /*2610*/  UMOV UR6, UR11 ;  /* 0x0000000b00067c82 */ /* 0x000fe20008000000 */
[----:B------:R-:W-:Y:S02]  /*2620*/  USEL UR4, UR48, UR4, !UP0 ;  /* 0x0000000430047287 */ /* 0x000fe4000c000000 */
[----:B------:R-:W-:Y:S02]  /*2630*/  @UP3 USHF.R.U32.HI UR12, URZ, UR15, UR6 ;  /* 0x0000000fff0c3299 */ /* 0x000fe40008011606 */
[----:B------:R-:W-:Y:S02]  /*2640*/  UIMAD UR6, UR39, UR5, URZ ;  /* 0x00000005270672a4 */ /* 0x000fe4000f8e02ff */
[----:B------:R-:W-:Y:S02]  /*2650*/  USEL UR5, UR49, UR17, !UP2 ;  /* 0x0000001131057287 */ /* 0x000fe4000d000000 */
[----:B------:R-:W-:-:S02]  /*2660*/  UIMAD UR8, UR39, UR12, URZ ;  /* 0x0000000c270872a4 */ /* 0x000fc4000f8e02ff */
[----:B------:R-:W-:Y:S02]  /*2670*/  UISETP.GE.AND UP0, UPT, UR4, UR6, UPT ;  /* 0x000000060400728c */ /* 0x000fe4000bf06270 */
[----:B------:R-:W-:Y:S02]  /*2680*/  UIMAD.WIDE.U32 UR6, UR4, UR14, URZ ;  /* 0x0000000e040672a5 */ /* 0x000fe4000f8e00ff */
[----:B------:R-:W-:Y:S02]  /*2690*/  UISETP.GE.OR UP0, UPT, UR5, UR8, UP0 ;  /* 0x000000080500728c */ /* 0x000fe40008706670 */
[----:B------:R-:W-:Y:S02]  /*26a0*/  UIMAD.WIDE.U32 UR8, UR5, UR14, URZ ;  /* 0x0000000e050872a5 */ /* 0x000fe4000f8e00ff */
[----:B------:R-:W-:Y:S01]  /*26b0*/  UIADD3 UR10, UPT, UPT, -UR4, URZ, URZ ;  /* 0x000000ff040a7290 */ /* 0x000fe2000fffe1ff */
[----:B------:R-:W-:Y:S02]  /*26c0*/  UMOV UR6, UR7 ;  /* 0x0000000700067c82 */ /* 0x000fe40008000000 */
[----:B------:R-:W-:-:S02]  /*26d0*/  USHF.R.U32.HI UR6, URZ, UR15, UR6 ;  /* 0x0000000fff067299 */ /* 0x000fc40008011606 */
[----:B------:R-:W-:Y:S02]  /*26e0*/  UIMAD UR10, UR18, UR10, UR48 ;  /* 0x0000000a120a72a4 */ /* 0x000fe4000f8e0230 */
[----:B------:R-:W-:Y:S01]  /*26f0*/  USEL UR6, UR4, UR6, !UP3 ;  /* 0x0000000604067287 */ /* 0x000fe2000d800000 */
[----:B------:R-:W-:Y:S01]  /*2700*/  @!UP0 UMOV UR7, UR9 ;  /* 0x0000000900078c82 */ /* 0x000fe20008000000 */
[----:B------:R-:W-:Y:S02]  /*2710*/  UIADD3 UR9, UPT, UPT, -UR5, URZ, URZ ;  /* 0x000000ff05097290 */ /* 0x000fe4000fffe1ff */
[----:B------:R-:W-:Y:S02]  /*2720*/  @!UP0 USHF.R.U32.HI UR7, URZ, UR15, UR7 ;  /* 0x0000000fff078299 */ /* 0x000fe40008011607 */
[----:B------:R-:W-:Y:S02]  /*2730*/  UIADD3 UR8, UPT, UPT, -UR6, URZ, URZ ;  /* 0x000000ff06087290 */ /* 0x000fe4000fffe1ff */
[----:B------:R-:W-:-:S02]  /*2740*/  @!UP0 USEL UR7, UR5, UR7, !UP3 ;  /* 0x0000000705078287 */ /* 0x000fc4000d800000 */
[----:B------:R-:W-:Y:S02]  /*2750*/  UIMAD UR8, UR39, UR8, UR4 ;  /* 0x00000008270872a4 */ /* 0x000fe4000f8e0204 */
[----:B------:R-:W-:Y:S02]  /*2760*/  @!UP0 UIADD3 UR6, UPT, UPT, UR6, -UR7, URZ ;  /* 0x8000000706068290 */ /* 0x000fe4000fffe0ff */
[----:B------:R-:W-:Y:S02]  /*2770*/  @!UP0 UIMAD UR7, UR8, UR12, UR7 ;  /* 0x0000000c080782a4 */ /* 0x000fe4000f8e0207 */
[----:B------:R-:W-:Y:S02]  /*2780*/  @!UP0 UIMAD UR4, UR39, UR6, UR5 ;  /* 0x00000006270482a4 */ /* 0x000fe4000f8e0205 */
[----:B------:R-:W-:Y:S02]  /*2790*/  UIMAD UR6, UR13, UR9, UR49 ;  /* 0x000000090d0672a4 */ /* 0x000fe4000f8e0231 */
[----:B------:R-:W-:Y:S01]  /*27a0*/  UIMAD UR48, UR4, UR18, UR10 ;  /* 0x00000012043072a4 */ /* 0x000fe2000f8e020a */
[----:B------:R-:W-:-:S02]  /*27b0*/  @!UP0 UMOV UR5, UR7 ;  /* 0x0000000700058c82 */ /* 0x000fc40008000000 */
[----:B------:R-:W-:-:S12]  /*27c0*/  UIMAD UR49, UR5, UR13, UR6 ;  /* 0x0000000d053172a4 */ /* 0x000fd8000f8e0206 */
.L_x_30:
        /* <DEDUP_REMOVED lines=20> */
.L_x_31:
[----:B------:R-:W-:Y:S01]  /*2910*/  R2UR UR5, R85 ;  /* 0x00000000550572ca */ /* 0x000fe200000e0000 */
[----:B------:R-:W-:Y:S01]  /*2920*/  UMOV UR36, UR38 ;  /* 0x0000002600247c82 */ /* 0x000fe20008000000 */
[----:B------:R-:W-:Y:S02]  /*2930*/  R2UR UR4, R84 ;  /* 0x00000000540472ca */ /* 0x000fe400000e0000 */
[----:B------:R-:W-:Y:S02]  /*2940*/  PLOP3.LUT P1, PT, PT, PT, PT, 0x80, 0x8 ;  /* 0x000000000008781c */ /* 0x000fe40003f2f070 */
[----:B------:R-:W-:-:S07]  /*2950*/  LOP3.LUT R2, R2, 0x1, RZ, 0x3c, !PT ;  /* 0x0000000102027812 */ /* 0x000fce00078e3cff */
[----:B------:R-:W-:Y:S02]  /*2960*/  UIADD3 UR50, UPT, UPT, UR49, UR5, URZ ;  /* 0x0000000531327290 */ /* 0x000fe4000fffe0ff */
[----:B------:R-:W-:Y:S01]  /*2970*/  UIADD3 UR22, UPT, UPT, UR48, UR4, URZ ;  /* 0x0000000430167290 */ /* 0x000fe2000fffe0ff */
[----:B------:R-:W-:Y:S11]  /*2980*/  BRA.U UP1, `(.L_x_32) ;  /* 0xffffffe901d87547 */ /* 0x000ff6000b83ffff */
[----:B------:R-:W-:Y:S01]  /*2990*/  UIADD3 UR30, UPT, UPT, UR30, 0x40, URZ ;  /* 0x000000401e1e7890 */ /* 0x000fe2000fffe0ff */
[----:B------:R-:W-:-:S03]  /*29a0*/  MOV R3, UR26 ;  /* 0x0000001a00037c02 */ /* 0x000fc60008000f00 */
[----:B------:R-:W-:Y:S01]  /*29b0*/  ULEA UR4, UR31, UR30, 0x3 ;  /* 0x0000001e1f047291 */ /* 0x000fe2000f8e18ff */
[----:B------:R-:W-:-:S08]  /*29c0*/  SHF.L.U32 R3, R3, 0x1f, RZ ;  /* 0x0000001f03037819 */ /* 0x000fd000000006ff */
[----:B------:R-:W1:Y:S02]  /*29d0*/  SYNCS.PHASECHK.TRANS64.TRYWAIT P0, [UR4], R3 ;  /* 0x00000003ff0075a7 */ /* 0x000e640008001104 */
[----:B-1----:R-:W-:Y:S05]  /*29e0*/  @!P0 BRA `(.L_x_33) ;  /* 0x0000005800588947 */ /* 0x002fea0003800000 */
.L_x_116:
[----:B------:R-:W-:-:S04]  /*29f0*/  UIADD3 UR4, UPT, UPT, UR31, 0x1, URZ ;  /* 0x000000011f047890 */ /* 0x000fc8000fffe0ff */
[----:B------:R-:W-:-:S04]  /*2a00*/  UISETP.NE.AND UP0, UPT, UR4, 0x8, UPT ;  /* 0x000000080400788c */ /* 0x000fc8000bf05270 */
[----:B------:R-:W-:Y:S02]  /*2a10*/  USEL UR5, URZ, 0x1, UP0 ;  /* 0x00000001ff057887 */ /* 0x000fe40008000000 */
[----:B------:R-:W-:Y:S02]  /*2a20*/  USEL UR4, UR4, URZ, UP0 ;  /* 0x000000ff04047287 */ /* 0x000fe40008000000 */
[----:B------:R-:W-:Y:S02]  /*2a30*/  ULOP3.LUT UR6, UR26, UR5, URZ, 0x3c, !UPT ;  /* 0x000000051a067292 */ /* 0x000fe4000f8e3cff */
[----:B------:R-:W-:-:S04]  /*2a40*/  ULEA UR5, UR4, UR30, 0x3 ;  /* 0x0000001e04057291 */ /* 0x000fc8000f8e18ff */
[----:B-1----:R-:W-:-:S04]  /*2a50*/  MOV R3, UR6 ;  /* 0x0000000600037c02 */ /* 0x002fc80008000f00 */
[----:B------:R-:W-:-:S04]  /*2a60*/  SHF.L.U32 R3, R3, 0x1f, RZ ;  /* 0x0000001f03037819 */ /* 0x000fc800000006ff */
[----:B------:R-:W1:Y:S02]  /*2a70*/  SYNCS.PHASECHK.TRANS64.TRYWAIT P0, [UR5], R3 ;  /* 0x00000003ff0075a7 */ /* 0x000e640008001105 */
[----:B-1----:R-:W-:Y:S05]  /*2a80*/  @!P0 BRA `(.L_x_34) ;  /* 0x0000005800488947 */ /* 0x002fea0003800000 */
.L_x_118:
        /* <DEDUP_REMOVED lines=10> */
.L_x_120:
        /* <DEDUP_REMOVED lines=10> */
.L_x_122:
        /* <DEDUP_REMOVED lines=10> */
.L_x_124:
        /* <DEDUP_REMOVED lines=10> */
.L_x_126:
        /* <DEDUP_REMOVED lines=10> */
.L_x_128:
[----:B------:R-:W-:-:S04]  /*2db0*/  UIADD3 UR4, UPT, UPT, UR4, 0x1, URZ ;  /* 0x0000000104047890 */ /* 0x000fc8000fffe0ff */
[----:B------:R-:W-:-:S04]  /*2dc0*/  UISETP.NE.AND UP0, UPT, UR4, 0x8, UPT ;  /* 0x000000080400788c */ /* 0x000fc8000bf05270 */
[----:B------:R-:W-:Y:S02]  /*2dd0*/  USEL UR5, URZ, 0x1, UP0 ;  /* 0x00000001ff057887 */ /* 0x000fe40008000000 */
[----:B------:R-:W-:Y:S02]  /*2de0*/  USEL UR4, UR4, URZ, UP0 ;  /* 0x000000ff04047287 */ /* 0x000fe40008000000 */
[----:B------:R-:W-:Y:S02]  /*2df0*/  ULOP3.LUT UR5, UR6, UR5, URZ, 0x3c, !UPT ;  /* 0x0000000506057292 */ /* 0x000fe4000f8e3cff */
[----:B------:R-:W-:-:S04]  /*2e00*/  ULEA UR4, UR4, UR30, 0x3 ;  /* 0x0000001e04047291 */ /* 0x000fc8000f8e18ff */
[----:B------:R-:W-:Y:S02]  /*2e10*/  IMAD.U32 R2, RZ, RZ, UR5 ;  /* 0x00000005ff027e24 */ /* 0x000fe4000f8e00ff */
[----:B-1----:R-:W-:-:S03]  /*2e20*/  MOV R0, UR4 ;  /* 0x0000000400007c02 */ /* 0x002fc60008000f00 */
[----:B------:R-:W-:-:S07]  /*2e30*/  SHF.L.U32 R3, R2, 0x1f, RZ ;  /* 0x0000001f02037819 */ /* 0x000fce00000006ff */
.L_x_40:
[----:B-1----:R1:W2:Y:S02]  /*2e40*/  SYNCS.PHASECHK.TRANS64.TRYWAIT P0, [R0+URZ], R3 ;  /* 0x00000003000075a7 */ /* 0x0022a400080011ff */
[----:B--2---:R-:W-:Y:S05]  /*2e50*/  @!P0 NANOSLEEP.SYNCS 0x989680 ;  /* 0x009896800000895d */ /* 0x004fea0003900000 */
[----:B------:R-:W2:Y:S02]  /*2e60*/  @!P0 SYNCS.PHASECHK.TRANS64 P0, [R0+URZ], R3 ;  /* 0x00000003000085a7 */ /* 0x000ea400080010ff */
[----:B--2---:R-:W-:Y:S05]  /*2e70*/  @P0 EXIT ;  /* 0x000000000000094d */ /* 0x004fea0003800000 */
[----:B------:R-:W-:Y:S05]  /*2e80*/  BRA `(.L_x_40) ;  /* 0xfffffffc00ec7947 */ /* 0x000fea000383ffff */
.L_x_16:
[----:B------:R-:W2:Y:S02]  /*2e90*/  S2UR UR4, SR_CgaCtaId ;  /* 0x00000000000479c3 */ /* 0x000ea40000008800 */
[----:B--2---:R-:W-:-:S04]  /*2ea0*/  UISETP.NE.AND UP0, UPT, UR4, URZ, UPT ;  /* 0x000000ff0400728c */ /* 0x004fc8000bf05270 */
[----:B------:R-:W-:-:S09]  /*2eb0*/  UISETP.NE.OR UP0, UPT, UR15, 0x1, UP0 ;  /* 0x000000010f00788c */ /* 0x000fd20008705670 */
[----:B------:R-:W-:Y:S05]  /*2ec0*/  BRA.U UP0, `(.L_x_41) ;  /* 0x0000000100b47547 */ /* 0x000fea000b800000 */
[----:B------:R-:W2:Y:S01]  /*2ed0*/  S2UR UR5, SR_CgaCtaId ;  /* 0x00000000000579c3 */ /* 0x000ea20000008800 */
[----:B------:R-:W-:Y:S01]  /*2ee0*/  UMOV UR4, 0x400 ;  /* 0x0000040000047882 */ /* 0x000fe20000000000 */
[----:B------:R-:W-:Y:S01]  /*2ef0*/  HFMA2 R3, -RZ, RZ, 0, 5.9604644775390625e-08 ;  /* 0x00000001ff037431 */ /* 0x000fe200000001ff */
[----:B------:R-:W-:Y:S01]  /*2f00*/  ISETP.NE.AND P0, PT, R0, RZ, PT ;  /* 0x000000ff0000720c */ /* 0x000fe20003f05270 */
[----:B------:R-:W-:Y:S01]  /*2f10*/  IMAD.MOV.U32 R8, RZ, RZ, RZ ;  /* 0x000000ffff087224 */ /* 0x000fe200078e00ff */
[----:B--2---:R-:W-:-:S04]  /*2f20*/  ULEA UR4, UR5, UR4, 0x18 ;  /* 0x0000000405047291 */ /* 0x004fc8000f8ec0ff */
[----:B------:R-:W-:Y:S02]  /*2f30*/  UIADD3 UR5, UPT, UPT, UR4, 0xc8, URZ ;  /* 0x000000c804057890 */ /* 0x000fe4000fffe0ff */
[----:B------:R-:W-:Y:S02]  /*2f40*/  UIADD3 UR8, UPT, UPT, UR4, 0xc0, URZ ;  /* 0x000000c004087890 */ /* 0x000fe4000fffe0ff */
[----:B------:R-:W-:-:S12]  /*2f50*/  UPRMT UR5, URZ, 0x654, UR5 ;  /* 0x00000654ff057896 */ /* 0x000fd80008000005 */
.L_x_44:
[----:B------:R-:W-:Y:S01]  /*2f60*/  SHF.L.U32 R7, R3, 0x1f, RZ ;  /* 0x0000001f03077819 */ /* 0x000fe200000006ff */
[----:B------:R-:W-:Y:S02]  /*2f70*/  IMAD.U32 R9, RZ, RZ, UR8 ;  /* 0x00000008ff097e24 */ /* 0x000fe4000f8e00ff */
[----:B------:R-:W-:Y:S01]  /*2f80*/  @!P0 IMAD.MOV.U32 R5, RZ, RZ, 0x10 ;  /* 0x00000010ff058424 */ /* 0x000fe200078e00ff */
[----:B------:R-:W2:Y:S02]  /*2f90*/  SYNCS.PHASECHK.TRANS64.TRYWAIT P1, [UR4+0xc8], R7 ;  /* 0x0000c807ff0075a7 */ /* 0x000ea40008021104 */
[----:B------:R-:W-:-:S04]  /*2fa0*/  PRMT R9, R0, 0x654, R9 ;  /* 0x0000065400097816 */ /* 0x000fc80000000009 */
[----:B------:R-:W-:Y:S01]  /*2fb0*/  SEL R2, R9, R2, !P0 ;  /* 0x0000000209027207 */ /* 0x000fe20004000000 */
[----:B--2---:R-:W-:Y:S06]  /*2fc0*/  @!P1 BRA `(.L_x_42) ;  /* 0x0000005400889947 */ /* 0x004fec0003800000 */
.L_x_130:
[----:B------:R-:W-:Y:S01]  /*2fd0*/  UIADD3 UR6, UPT, UPT, UR4, 0x100, URZ ;  /* 0x0000010004067890 */ /* 0x000fe2000fffe0ff */
[----:B------:R3:W-:Y:S01]  /*2fe0*/  @!P0 SYNCS.ARRIVE.TRANS64.RED RZ, [R2+URZ], R5 ;  /* 0x0000000502ff89a7 */ /* 0x0007e200080004ff */
[----:B------:R-:W-:Y:S01]  /*2ff0*/  UIADD3 UR7, UPT, UPT, UR4, 0xc0, URZ ;  /* 0x000000c004077890 */ /* 0x000fe2000fffe0ff */
[----:B------:R-:W-:-:S08]  /*3000*/  LOP3.LUT R3, R3, 0x1, RZ, 0x3c, !PT ;  /* 0x0000000103037812 */ /* 0x000fd000078e3cff */
[----:B------:R-:W-:Y:S06]  /*3010*/  UGETNEXTWORKID.BROADCAST [UR6], [UR7] ;  /* 0x00000000060073ca */ /* 0x000fec0008000100 */
[----:B---3--:R-:W-:-:S04]  /*3020*/  SHF.L.U32 R5, R8, 0x1f, RZ ;  /* 0x0000001f08057819 */ /* 0x008fc800000006ff */
[----:B------:R-:W3:Y:S02]  /*3030*/  SYNCS.PHASECHK.TRANS64.TRYWAIT P1, [UR4+0xc0], R5 ;  /* 0x0000c005ff0075a7 */ /* 0x000ee40008021104 */
[----:B---3--:R-:W-:Y:S05]  /*3040*/  @!P1 BRA `(.L_x_43) ;  /* 0x0000005400809947 */ /* 0x008fea0003800000 */
.L_x_132:
[----:B--2---:R-:W2:Y:S01]  /*3050*/  LDS.128 R4, [UR4+0x100] ;  /* 0x00010004ff047984 */ /* 0x004ea20008000c00 */
[----:B------:R-:W-:Y:S01]  /*3060*/  LOP3.LUT R8, R8, 0x1, RZ, 0x3c, !PT ;  /* 0x0000000108087812 */ /* 0x000fe200078e3cff */
[----:B------:R-:W-:Y:S01]  /*3070*/  @!PT LDS RZ, [RZ] ;  /* 0x00000000fffff984 */ /* 0x000fe20000000800 */
[----:B------:R-:W-:Y:S01]  /*3080*/  @!PT LDS RZ, [RZ] ;  /* 0x00000000fffff984 */ /* 0x000fe20000000800 */
[----:B------:R-:W-:Y:S01]  /*3090*/  @!PT LDS RZ, [RZ] ;  /* 0x00000000fffff984 */ /* 0x000fe20000000800 */
[----:B------:R-:W-:Y:S01]  /*30a0*/  @!PT LDS RZ, [RZ] ;  /* 0x00000000fffff984 */ /* 0x000fe20000000800 */
[----:B------:R3:W-:Y:S06]  /*30b0*/  MEMBAR.ALL.CTA ;  /* 0x0000000000007992 */ /* 0x0007ec0000008000 */
[----:B---3--:R-:W3:Y:S02]  /*30c0*/  FENCE.VIEW.ASYNC.S ;  /* 0x00000000000073c6 */ /* 0x008ee40000000000 */
[----:B---3--:R-:W-:Y:S01]  /*30d0*/  SYNCS.ARRIVE.TRANS64.RED.A1T0 RZ, [UR5], RZ ;  /* 0x000000ffffff79a7 */ /* 0x008fe20008100405 */
[----:B--2---:R-:W-:-:S13]  /*30e0*/  LOP3.LUT P1, RZ, R6, 0x1, RZ, 0xc0, !PT ;  /* 0x0000000106ff7812 */ /* 0x004fda000782c0ff */
[----:B------:R-:W-:Y:S05]  /*30f0*/  @P1 BRA `(.L_x_44) ;  /* 0xfffffffc00981947 */ /* 0x000fea000383ffff */
[----:B------:R-:W-:-:S04]  /*3100*/  SHF.L.U32 R0, R3, 0x1f, RZ ;  /* 0x0000001f03007819 */ /* 0x000fc800000006ff */
[----:B------:R-:W2:Y:S02]  /*3110*/  SYNCS.PHASECHK.TRANS64 P0, [UR4+0xc8], R0 ;  /* 0x0000c800ff0075a7 */ /* 0x000ea40008001004 */
[----:B-12---:R-:W-:Y:S05]  /*3120*/  @P0 EXIT ;  /* 0x000000000000094d */ /* 0x006fea0003800000 */
[----:B------:R-:W-:-:S07]  /*3130*/  MOV R0, UR4 ;  /* 0x0000000400007c02 */ /* 0x000fce0008000f00 */
.L_x_45:
[----:B-1----:R-:W-:-:S04]  /*3140*/  SHF.L.U32 R5, R3, 0x1f, RZ ;  /* 0x0000001f03057819 */ /* 0x002fc800000006ff */
[----:B------:R1:W2:Y:S03]  /*3150*/  SYNCS.PHASECHK.TRANS64.TRYWAIT P0, [R0+URZ+0xc8], R5 ;  /* 0x0000c805000075a7 */ /* 0x0002a600080011ff */
[----:B--2---:R-:W-:Y:S05]  /*3160*/  @!P0 NANOSLEEP.SYNCS 0x989680 ;  /* 0x009896800000895d */ /* 0x004fea0003900000 */
[----:B------:R-:W2:Y:S02]  /*3170*/  @!P0 SYNCS.PHASECHK.TRANS64 P0, [R0+URZ+0xc8], R5 ;  /* 0x0000c805000085a7 */ /* 0x000ea400080010ff */
[----:B--2---:R-:W-:Y:S05]  /*3180*/  @P0 EXIT ;  /* 0x000000000000094d */ /* 0x004fea0003800000 */
[----:B------:R-:W-:Y:S05]  /*3190*/  BRA `(.L_x_45) ;  /* 0xfffffffc00e87947 */ /* 0x000fea000383ffff */
.L_x_41:
[----:B------:R-:W-:-:S09]  /*31a0*/  UISETP.NE.AND UP0, UPT, UR15, URZ, UPT ;  /* 0x000000ff0f00728c */ /* 0x000fd2000bf05270 */
[----:B------:R-:W-:Y:S05]  /*31b0*/  BRA.U UP0, `(.L_x_46) ;  /* 0x0000000d00847547 */ /* 0x000fea000b800000 */
[----:B------:R-:W2:Y:S01]  /*31c0*/  S2UR UR7, SR_CgaCtaId ;  /* 0x00000000000779c3 */ /* 0x000ea20000008800 */
[----:B------:R-:W-:Y:S01]  /*31d0*/  UMOV UR4, 0x40 ;  /* 0x0000004000047882 */ /* 0x000fe20000000000 */
[----:B------:R-:W-:Y:S01]  /*31e0*/  NOP ;  /* 0x0000000000007918 */ /* 0x000fe20000000000 */
[----:B------:R-:W-:Y:S01]  /*31f0*/  UMOV UR6, 0x400 ;  /* 0x0000040000067882 */ /* 0x000fe20000000000 */
[----:B--2---:R-:W-:Y:S02]  /*3200*/  ULEA UR5, UR7, UR4, 0x18 ;  /* 0x0000000407057291 */ /* 0x004fe4000f8ec0ff */
[----:B------:R-:W-:-:S07]  /*3210*/  ULEA UR6, UR7, UR6, 0x18 ;  /* 0x0000000607067291 */ /* 0x000fce000f8ec0ff */
[----:B------:R-:W2:Y:S02]  /*3220*/  LDS.U8 R0, [UR5+0x1c] ;  /* 0x00001c05ff007984 */ /* 0x000ea40008000000 */
[----:B--2---:R-:W-:-:S13]  /*3230*/  ISETP.NE.AND P0, PT, R0, RZ, PT ;  /* 0x000000ff0000720c */ /* 0x004fda0003f05270 */
[----:B------:R-:W-:Y:S05]  /*3240*/  @P0 BRA `(.L_x_47) ;  /* 0x0000000000580947 */ /* 0x000fea0003800000 */
[----:B------:R-:W-:-:S13]  /*3250*/  ELECT P0, URZ, PT ;  /* 0x0000000000ff782f */ /* 0x000fda0003800000 */
[----:B------:R-:W-:Y:S05]  /*3260*/  @!P0 BRA `(.L_x_48) ;  /* 0x0000000000608947 */ /* 0x000fea0003800000 */
[----:B------:R-:W-:Y:S01]  /*3270*/  UMOV UR4, 0x10 ;  /* 0x0000001000047882 */ /* 0x000fe20000000000 */
[----:B------:R-:W-:Y:S01]  /*3280*/  HFMA2 R0, -RZ, RZ, 0, 5.9604644775390625e-08 ;  /* 0x00000001ff007431 */ /* 0x000fe200000001ff */
[----:B------:R-:W-:-:S03]  /*3290*/  MOV R2, 0xffff ;  /* 0x0000ffff00027802 */ /* 0x000fc60000000f00 */
[----:B------:R-:W-:Y:S04]  /*32a0*/  DEPBAR.LE SB2, 0x36 ;  /* 0x0000ad800000791a */ /* 0x000fe80000000000 */
[----:B------:R-:W2:Y:S02]  /*32b0*/  UTCATOMSWS.FIND_AND_SET.ALIGN UP0, UR4, UR4 ;  /* 0x00000004000475e3 */ /* 0x000ea40008000800 */
[----:B--2---:R-:W-:Y:S01]  /*32c0*/  MOV R3, UR4 ;  /* 0x0000000400037c02 */ /* 0x004fe20008000f00 */
[----:B------:R-:W-:Y:S06]  /*32d0*/  BRA.U UP0, `(.L_x_49) ;  /* 0x0000000100187547 */ /* 0x000fec000b800000 */
.L_x_50:
[----:B------:R-:W-:Y:S05]  /*32e0*/  NANOSLEEP 0x64 ;  /* 0x000000640000795d */ /* 0x000fea0003800000 */
[----:B------:R-:W-:-:S05]  /*32f0*/  UMOV UR4, 0x10 ;  /* 0x0000001000047882 */ /* 0x000fca0000000000 */
[----:B------:R-:W-:Y:S04]  /*3300*/  DEPBAR.LE SB2, 0x36 ;  /* 0x0000ad800000791a */ /* 0x000fe80000000000 */
[----:B------:R-:W2:Y:S02]  /*3310*/  UTCATOMSWS.FIND_AND_SET.ALIGN UP0, UR4, UR4 ;  /* 0x00000004000475e3 */ /* 0x000ea40008000800 */
[----:B--2---:R-:W-:Y:S01]  /*3320*/  MOV R3, UR4 ;  /* 0x0000000400037c02 */ /* 0x004fe20008000f00 */
[----:B------:R-:W-:Y:S05]  /*3330*/  BRA.U !UP0, `(.L_x_50) ;  /* 0xfffffffd08e87547 */ /* 0x000fea000b83ffff */
.L_x_49:
[-C--:B------:R-:W-:Y:S02]  /*3340*/  SHF.L.U32 R2, R2, R3.reuse, RZ ;  /* 0x0000000302027219 */ /* 0x080fe400000006ff */
[----:B------:R-:W-:Y:S01]  /*3350*/  SHF.L.U32 R0, R0, R3, RZ ;  /* 0x0000000300007219 */ /* 0x000fe200000006ff */
[----:B------:R-:W-:Y:S02]  /*3360*/  IMAD.SHL.U32 R3, R3, 0x20, RZ ;  /* 0x0000002003037824 */ /* 0x000fe400078e00ff */
[----:B------:R2:W-:Y:S04]  /*3370*/  ATOMS.OR RZ, [UR5+0x14], R2 ;  /* 0x00001402ffff798c */ /* 0x0005e8000b000005 */
[----:B------:R2:W-:Y:S04]  /*3380*/  ATOMS.OR RZ, [UR5+0x18], R0 ;  /* 0x00001800ffff798c */ /* 0x0005e8000b000005 */
[----:B------:R2:W-:Y:S01]  /*3390*/  STS [UR6+0x110], R3 ;  /* 0x00011003ff007988 */ /* 0x0005e20008000806 */
[----:B------:R-:W-:Y:S05]  /*33a0*/  BRA `(.L_x_48) ;  /* 0x0000000000107947 */ /* 0x000fea0003800000 */
.L_x_47:
[----:B------:R-:W-:Y:S02]  /*33b0*/  MOV R0, 0xffffffff ;  /* 0xffffffff00007802 */ /* 0x000fe40000000f00 */
[----:B------:R-:W-:-:S03]  /*33c0*/  MOV R2, 0x33f0 ;  /* 0x000033f000027802 */ /* 0x000fc60000000f00 */
[----:B------:R2:W-:Y:S04]  /*33d0*/  STS [UR6+0x110], R0 ;  /* 0x00011000ff007988 */ /* 0x0005e80008000806 */
[----:B-12--5:R-:W-:Y:S05]  /*33e0*/  CALL.REL.NOINC `($__internal_1_$__cuda_sm10x_tcgen05_guardrail_trap_phase_invalid_during_alloc) ;  /* 0x0000005800147944 */ /* 0x026fea0003c00000 */
.L_x_48:
[----:B------:R-:W-:Y:S05]  /*33f0*/  WARPSYNC.ALL ;  /* 0x0000000000007948 */ /* 0x000fea0003800000 */
[----:B------:R-:W3:Y:S01]  /*3400*/  S2UR UR4, SR_CgaCtaId ;  /* 0x00000000000479c3 */ /* 0x000ee20000008800 */
[----:B------:R-:W-:Y:S01]  /*3410*/  UMOV UR20, 0x400 ;  /* 0x0000040000147882 */ /* 0x000fe20000000000 */
[----:B------:R-:W-:-:S06]  /*3420*/  NOP ;  /* 0x0000000000007918 */ /* 0x000fcc0000000000 */
[----:B------:R-:W-:Y:S06]  /*3430*/  BAR.ARV 0x6, 0xa0 ;  /* 0x0182800000007b1d */ /* 0x000fec0000002000 */
[----:B------:R-:W4:Y:S01]  /*3440*/  LDCU.64 UR6, c[0x0][0x388] ;  /* 0x00007100ff0677ac */ /* 0x000f220008000a00 */
[----:B------:R-:W-:Y:S01]  /*3450*/  IMAD.MOV.U32 R8, RZ, RZ, 0x1 ;  /* 0x00000001ff087424 */ /* 0x000fe200078e00ff */
[----:B------:R-:W1:Y:S01]  /*3460*/  LDCU.64 UR8, c[0x0][0x390] ;  /* 0x00007200ff0877ac */ /* 0x000e620008000a00 */
[----:B------:R-:W-:Y:S01]  /*3470*/  UMOV UR23, URZ ;  /* 0x000000ff00177c82 */ /* 0x000fe20008000000 */
[----:B------:R-:W-:Y:S01]  /*3480*/  UMOV UR19, URZ ;  /* 0x000000ff00137c82 */ /* 0x000fe20008000000 */
[----:B---3--:R-:W-:Y:S01]  /*3490*/  ULEA UR20, UR4, UR20, 0x18 ;  /* 0x0000001404147291 */ /* 0x008fe2000f8ec0ff */
[----:B------:R-:W-:Y:S01]  /*34a0*/  UMOV UR32, 0x0 ;  /* 0x0000000000207882 */ /* 0x000fe20000000000 */
[----:B------:R-:W-:-:S02]  /*34b0*/  UMOV UR33, 0x8110490 ;  /* 0x0811049000217882 */ /* 0x000fc40000000000 */
[----:B------:R-:W-:Y:S01]  /*34c0*/  UIADD3 UR22, UPT, UPT, UR20, 0x26400, URZ ;  /* 0x0002640014167890 */ /* 0x000fe2000fffe0ff */
[----:B------:R-:W-:Y:S01]  /*34d0*/  UMOV UR30, 0x0 ;  /* 0x00000000001e7882 */ /* 0x000fe20000000000 */
[----:B------:R-:W-:Y:S01]  /*34e0*/  UMOV UR31, 0x8110490 ;  /* 0x08110490001f7882 */ /* 0x000fe20000000000 */
[----:B----4-:R-:W-:Y:S02]  /*34f0*/  UIADD3 UR4, UPT, UPT, UR6, 0x3f, URZ ;  /* 0x0000003f06047890 */ /* 0x010fe4000fffe0ff */
[----:B------:R-:W2:Y:S01]  /*3500*/  LDS R9, [UR20+0x110] ;  /* 0x00011014ff097984 */ /* 0x000ea20008000800 */
[----:B------:R-:W-:Y:S02]  /*3510*/  USHF.R.U32.HI UR22, URZ, 0x4, UR22 ;  /* 0x00000004ff167899 */ /* 0x000fe40008011616 */
[----:B------:R-:W-:Y:S02]  /*3520*/  USHF.R.S32.HI UR5, URZ, 0x1f, UR4 ;  /* 0x0000001fff057899 */ /* 0x000fe40008011404 */
[----:B------:R-:W-:-:S02]  /*3530*/  ULOP3.LUT UR22, UR22, 0x3fff, URZ, 0xc0, !UPT ;  /* 0x00003fff16167892 */ /* 0x000fc4000f8ec0ff */
[----:B------:R-:W-:Y:S01]  /*3540*/  ULEA.HI UR4, UR5, UR4, URZ, 0x6 ;  /* 0x0000000405047291 */ /* 0x000fe2000f8f30ff */
[----:B------:R-:W-:Y:S01]  /*3550*/  UMOV UR28, 0x0 ;  /* 0x00000000001c7882 */ /* 0x000fe20000000000 */
[----:B------:R-:W-:Y:S02]  /*3560*/  UMOV UR29, 0x8110490 ;  /* 0x08110490001d7882 */ /* 0x000fe40000000000 */
[----:B------:R-:W-:Y:S01]  /*3570*/  USHF.R.S32.HI UR4, URZ, 0x6, UR4 ;  /* 0x00000006ff047899 */ /* 0x000fe20008011404 */
[----:B------:R-:W-:Y:S01]  /*3580*/  UMOV UR26, 0x0 ;  /* 0x00000000001a7882 */ /* 0x000fe20000000000 */
[----:B------:R-:W-:Y:S02]  /*3590*/  UMOV UR27, 0x8110490 ;  /* 0x08110490001b7882 */ /* 0x000fe40000000000 */
[----:B------:R-:W-:-:S04]  /*35a0*/  UIMAD UR4, UR4, UR7, URZ ;  /* 0x00000007040472a4 */ /* 0x000fc8000f8e02ff */
[----:B-1----:R-:W-:-:S04]  /*35b0*/  UIMAD UR4, UR4, UR8, URZ ;  /* 0x00000008040472a4 */ /* 0x002fc8000f8e02ff */
[----:B------:R-:W-:Y:S02]  /*35c0*/  UIMAD UR9, UR4, UR9, URZ ;  /* 0x00000009040972a4 */ /* 0x000fe4000f8e02ff */
[----:B------:R-:W-:Y:S02]  /*35d0*/  UIADD3 UR4, UPT, UPT, UR20, 0x6400, URZ ;  /* 0x0000640014047890 */ /* 0x000fe4000fffe0ff */
[----:B------:R-:W-:Y:S02]  /*35e0*/  UIADD3 UR34, UPT, UPT, UR9, -0x1, URZ ;  /* 0xffffffff09227890 */ /* 0x000fe4000fffe0ff */
[----:B------:R-:W-:Y:S02]  /*35f0*/  USHF.R.U32.HI UR5, URZ, 0x4, UR4 ;  /* 0x00000004ff057899 */ /* 0x000fe40008011604 */
[----:B------:R-:W-:Y:S02]  /*3600*/  UIADD3 UR4, UPT, UPT, UR20, 0xc8, URZ ;  /* 0x000000c814047890 */ /* 0x000fe4000fffe0ff */
[----:B------:R-:W-:-:S02]  /*3610*/  ULOP3.LUT UR5, UR5, 0x3fff, URZ, 0xc0, !UPT ;  /* 0x00003fff05057892 */ /* 0x000fc4000f8ec0ff */
[----:B------:R-:W-:Y:S02]  /*3620*/  UPRMT UR25, URZ, 0x654, UR4 ;  /* 0x00000654ff197896 */ /* 0x000fe40008000004 */
[----:B------:R-:W-:Y:S02]  /*3630*/  ULOP3.LUT UR21, UR5, 0x10000, URZ, 0xfc, !UPT ;  /* 0x0001000005157892 */ /* 0x000fe4000f8efcff */
[----:B------:R-:W-:Y:S01]  /*3640*/  UISETP.GE.AND UP3, UPT, UR9, 0x1, UPT ;  /* 0x000000010900788c */ /* 0x000fe2000bf66270 */
[C---:B--2---:R-:W-:Y:S01]  /*3650*/  VIADD R3, R9.reuse, 0x40 ;  /* 0x0000004009037836 */ /* 0x044fe20000000000 */
[----:B------:R-:W-:-:S04]  /*3660*/  LOP3.LUT R2, R9, 0xffff, RZ, 0xc0, !PT ;  /* 0x0000ffff09027812 */ /* 0x000fc800078ec0ff */
[----:B------:R-:W-:-:S05]  /*3670*/  LOP3.LUT R3, R3, 0xffff, RZ, 0xc0, !PT ;  /* 0x0000ffff03037812 */ /* 0x000fca00078ec0ff */
[----:B------:R1:W-:Y:S02]  /*3680*/  STL.64 [R1], R2 ;  /* 0x0000000201007387 */ /* 0x0003e40000100a00 */
[----:B-1----:R-:W-:-:S07]  /*3690*/  CS2R R2, SRZ ;  /* 0x0000000000027805 */ /* 0x002fce000001ff00 */
.L_x_57:
[----:B-1----:R-:W-:-:S04]  /*36a0*/  SHF.L.U32 R5, R3, 0x1f, RZ ;  /* 0x0000001f03057819 */ /* 0x002fc800000006ff */
[----:B------:R-:W1:Y:S02]  /*36b0*/  SYNCS.PHASECHK.TRANS64.TRYWAIT P0, [UR20+0xc0], R5 ;  /* 0x0000c005ff0075a7 */ /* 0x000e640008001114 */
[----:B-12-4-:R-:W-:Y:S05]  /*36c0*/  @!P0 BRA `(.L_x_51) ;  /* 0x0000004c00f88947 */ /* 0x016fea0003800000 */
.L_x_134:
[----:B-1----:R-:W1:Y:S01]  /*36d0*/  LDS.128 R4, [UR20+0x100] ;  /* 0x00010014ff047984 */ /* 0x002e620008000c00 */
[----:B------:R-:W-:Y:S01]  /*36e0*/  ULEA UR24, UR23, UR20, 0x3 ;  /* 0x0000001417187291 */ /* 0x000fe2000f8e18ff */
[----:B------:R-:W-:Y:S01]  /*36f0*/  SHF.L.U32 R0, R8, 0x1f, RZ ;  /* 0x0000001f08007819 */ /* 0x000fe200000006ff */
[----:B------:R-:W-:Y:S01]  /*3700*/  @!PT LDS RZ, [RZ] ;  /* 0x00000000fffff984 */ /* 0x000fe20000000800 */
[----:B------:R-:W-:Y:S01]  /*3710*/  @!PT LDS RZ, [RZ] ;  /* 0x00000000fffff984 */ /* 0x000fe20000000800 */
[----:B------:R-:W-:Y:S01]  /*3720*/  @!PT LDS RZ, [RZ] ;  /* 0x00000000fffff984 */ /* 0x000fe20000000800 */
[----:B------:R-:W-:Y:S01]  /*3730*/  @!PT LDS RZ, [RZ] ;  /* 0x00000000fffff984 */ /* 0x000fe20000000800 */
[----:B------:R2:W-:Y:S06]  /*3740*/  MEMBAR.ALL.CTA ;  /* 0x0000000000007992 */ /* 0x0005ec0000008000 */
[----:B--2---:R-:W2:Y:S02]  /*3750*/  FENCE.VIEW.ASYNC.S ;  /* 0x00000000000073c6 */ /* 0x004ea40000000000 */
[----:B--2---:R-:W-:Y:S01]  /*3760*/  SYNCS.ARRIVE.TRANS64.RED.A1T0 RZ, [UR25], RZ ;  /* 0x000000ffffff79a7 */ /* 0x004fe20008100419 */
[----:B------:R-:W2:Y:S01]  /*3770*/  SYNCS.PHASECHK.TRANS64.TRYWAIT P0, [UR24+0xe0], R0 ;  /* 0x0000e000ff0075a7 */ /* 0x000ea20008001118 */
[----:B-1----:R-:W-:Y:S01]  /*3780*/  LOP3.LUT P3, RZ, R6, 0x1, RZ, 0xc0, !PT ;  /* 0x0000000106ff7812 */ /* 0x002fe2000786c0ff */
[----:B--2---:R-:W-:-:S12]  /*3790*/  @!P0 BRA `(.L_x_52) ;  /* 0x0000004c00dc8947 */ /* 0x004fd80003800000 */
.L_x_136:
[----:B------:R-:W-:Y:S05]  /*37a0*/  BRA.U !UP3, `(.L_x_53) ;  /* 0x000000010bf87547 */ /* 0x000fea000b800000 */
[----:B-1----:R-:W-:Y:S01]  /*37b0*/  IMAD.U32 R0, RZ, RZ, UR23 ;  /* 0x00000017ff007e24 */ /* 0x002fe2000f8e00ff */
[----:B------:R-:W-:-:S04]  /*37c0*/  ULEA UR4, UR19, UR20, 0x3 ;  /* 0x0000001413047291 */ /* 0x000fc8000f8e18ff */
[----:B------:R-:W-:Y:S02]  /*37d0*/  LEA R4, R0, R1, 0x2 ;  /* 0x0000000100047211 */ /* 0x000fe400078e10ff */
[----:B------:R-:W-:Y:S01]  /*37e0*/  SHF.L.U32 R0, R2, 0x1f, RZ ;  /* 0x0000001f02007819 */ /* 0x000fe200000006ff */
[----:B------:R-:W-:-:S03]  /*37f0*/  UPLOP3.LUT UP2, UPT, UPT, UPT, UPT, 0x40, 0x4 ;  /* 0x000000000004789c */ /* 0x000fc60003f4e870 */
[----:B------:R-:W5:Y:S01]  /*3800*/  LDL R4, [R4] ;  /* 0x0000000004047983 */ /* 0x000f620000100800 */
[----:B------:R1:W2:Y:S01]  /*3810*/  SYNCS.PHASECHK.TRANS64.TRYWAIT P2, [UR4], R0 ;  /* 0x00000000ff0075a7 */ /* 0x0002a20008041104 */
[----:B------:R-:W-:Y:S01]  /*3820*/  UMOV UR17, UR34 ;  /* 0x0000002200117c82 */ /* 0x000fe20008000000 */
[----:B------:R-:W-:-:S05]  /*3830*/  UMOV UR4, UR19 ;  /* 0x0000001300047c82 */ /* 0x000fca0008000000 */
.L_x_56:
[----:B------:R-:W-:Y:S01]  /*3840*/  ULEA UR18, UR4, UR20, 0x3 ;  /* 0x0000001404127291 */ /* 0x000fe2000f8e18ff */
[----:B--234-:R-:W-:Y:S11]  /*3850*/  @P2 BRA `(.L_x_54) ;  /* 0x00000000000c2947 */ /* 0x01cff60003800000 */
[----:B------:R-:W-:Y:S04]  /*3860*/  SHF.L.U32 R5, R2, 0x1f, RZ ;  /* 0x0000001f02057819 */ /* 0x000fe800000006ff */
[----:B------:R-:W2:Y:S02]  /*3870*/  SYNCS.PHASECHK.TRANS64.TRYWAIT P0, [UR18], R5 ;  /* 0x00000005ff0075a7 */ /* 0x000ea40008001112 */
[----:B--2---:R-:W-:Y:S05]  /*3880*/  @!P0 BRA `(.L_x_55) ;  /* 0x0000004c00b88947 */ /* 0x004fea0003800000 */
.L_x_54:
[----:B------:R-:W-:Y:S01]  /*3890*/  UISETP.NE.AND UP0, UPT, UR17, URZ, UPT ;  /* 0x000000ff1100728c */ /* 0x000fe2000bf05270 */
[----:B------:R-:W-:Y:S01]  /*38a0*/  PLOP3.LUT P2, PT, PT, PT, PT, 0x80, 0x8 ;  /* 0x000000000008781c */ /* 0x000fe20003f4f070 */
[----:B------:R-:W-:Y:S01]  /*38b0*/  UIADD3 UR5, UPT, UPT, UR4, 0x1, URZ ;  /* 0x0000000104057890 */ /* 0x000fe2000fffe0ff */
[----:B------:R-:W-:Y:S11]  /*38c0*/  ELECT P1, URZ, PT ;  /* 0x0000000000ff782f */ /* 0x000ff60003820000 */
[----:B------:R-:W-:Y:S02]  /*38d0*/  @!UPT UIADD3 URZ, UPT, UPT, URZ, URZ, URZ ;  /* 0x000000fffffff290 */ /* 0x000fe4000fffe0ff */
[----:B-----5:R-:W-:Y:S01]  /*38e0*/  @P1 R2UR.BROADCAST UR8, R4 ;  /* 0x00000000040812ca */ /* 0x020fe200008e0000 */
[----:B------:R-:W-:Y:S01]  /*38f0*/  UISETP.NE.AND UP1, UPT, UR5, 0x8, UPT ;  /* 0x000000080500788c */ /* 0x000fe2000bf25270 */
[----:B------:R-:W-:Y:S01]  /*3900*/  PLOP3.LUT P0, PT, PT, PT, UP0, 0x80, 0x8 ;  /* 0x000000000008781c */ /* 0x000fe20003f0f008 */
[----:B------:R-:W-:Y:S02]  /*3910*/  ULEA UR10, UR4, UR22, 0x9 ;  /* 0x00000016040a7291 */ /* 0x000fe4000f8e48ff */
[----:B------:R-:W-:Y:S02]  /*3920*/  USEL UR6, URZ, 0x1, UP1 ;  /* 0x00000001ff067887 */ /* 0x000fe40008800000 */
[----:B------:R-:W-:Y:S02]  /*3930*/  USEL UR19, UR5, URZ, UP1 ;  /* 0x000000ff05137287 */ /* 0x000fe40008800000 */
[----:B------:R-:W-:Y:S02]  /*3940*/  ULEA UR14, UR4, UR21, 0xa ;  /* 0x00000015040e7291 */ /* 0x000fe4000f8e50ff */
[----:B------:R-:W-:Y:S01]  /*3950*/  @UP0 ULEA UR5, UR19, UR20, 0x3 ;  /* 0x0000001413050291 */ /* 0x000fe2000f8e18ff */
[----:B------:R-:W-:Y:S01]  /*3960*/  LOP3.LUT R2, R2, UR6, RZ, 0x3c, !PT ;  /* 0x0000000602027c12 */ /* 0x000fe2000f8e3cff */
[----:B------:R-:W-:Y:S02]  /*3970*/  UIADD3 UR6, UPT, UPT, UR10, 0x80, URZ ;  /* 0x000000800a067890 */ /* 0x000fe4000fffe0ff */
[----:B------:R-:W-:Y:S01]  /*3980*/  UIADD3 UR4, UPT, UPT, UR14, 0x2, URZ ;  /* 0x000000020e047890 */ /* 0x000fe2000fffe0ff */
[----:B-1----:R-:W-:Y:S01]  /*3990*/  @P0 SHF.L.U32 R0, R2, 0x1f, RZ ;  /* 0x0000001f02000819 */ /* 0x002fe200000006ff */
[----:B------:R-:W-:Y:S01]  /*39a0*/  UIADD3 UR12, UPT, UPT, UR10, 0x100, URZ ;  /* 0x000001000a0c7890 */ /* 0x000fe2000fffe0ff */
[----:B------:R-:W-:Y:S02]  /*39b0*/  UMOV UR11, 0x40004040 ;  /* 0x40004040000b7882 */ /* 0x000fe40000000000 */
[----:B------:R3:W4:Y:S01]  /*39c0*/  @P0 SYNCS.PHASECHK.TRANS64.TRYWAIT P2, [UR5], R0 ;  /* 0x00000000ff0005a7 */ /* 0x0007220008041105 */
[----:B------:R-:W-:Y:S11]  /*39d0*/  ELECT P0, URZ, PT ;  /* 0x0000000000ff782f */ /* 0x000ff60003800000 */
[----:B------:R-:W-:Y:S02]  /*39e0*/  @!UPT UIADD3 URZ, UPT, UPT, URZ, URZ, URZ ;  /* 0x000000fffffff290 */ /* 0x000fe4000fffe0ff */
[C---:B------:R-:W-:Y:S02]  /*39f0*/  @P0 R2UR.BROADCAST UR16, R4.reuse ;  /* 0x00000000041002ca */ /* 0x040fe400008e0000 */
[----:B------:R-:W-:Y:S01]  /*3a00*/  ELECT P0, URZ, PT ;  /* 0x0000000000ff782f */ /* 0x000fe20003800000 */
[----:B------:R-:W-:Y:S01]  /*3a10*/  UMOV UR15, 0x40004040 ;  /* 0x40004040000f7882 */ /* 0x000fe20000000000 */
[----:B------:R-:W-:Y:S01]  /*3a20*/  UMOV UR7, 0x40004040 ;  /* 0x4000404000077882 */ /* 0x000fe20000000000 */
[----:B------:R1:W-:Y:S01]  /*3a30*/  UTCHMMA gdesc[UR14], gdesc[UR10], tmem[UR8], tmem[UR32], idesc[UR33], UP2 ;  /* 0x00ff200a0e0075ea */ /* 0x0003e20009000008 */
[----:B------:R-:W-:Y:S01]  /*3a40*/  UPLOP3.LUT UP2, UPT, UPT, UPT, UPT, 0x80, 0x8 ;  /* 0x000000000008789c */ /* 0x000fe20003f4f070 */
[----:B------:R-:W-:Y:S01]  /*3a50*/  UMOV UR5, 0x40004040 ;  /* 0x4000404000057882 */ /* 0x000fe20000000000 */
[----:B------:R-:W-:Y:S01]  /*3a60*/  UMOV UR13, 0x40004040 ;  /* 0x40004040000d7882 */ /* 0x000fe20000000000 */
[----:B------:R-:W-:Y:S04]  /*3a70*/  UMOV UR9, 0x40004040 ;  /* 0x4000404000097882 */ /* 0x000fe80000000000 */
[----:B------:R2:W-:Y:S01]  /*3a80*/  UTCHMMA gdesc[UR4], gdesc[UR6], tmem[UR16], tmem[UR30], idesc[UR31], UPT ;  /* 0x00ff1e06040075ea */ /* 0x0005e2000b800010 */
[----:B-1----:R-:W-:Y:S01]  /*3a90*/  UIADD3 UR8, UPT, UPT, UR14, 0x4, URZ ;  /* 0x000000040e087890 */ /* 0x002fe2000fffe0ff */
[C---:B------:R-:W-:Y:S02]  /*3aa0*/  @P0 R2UR.BROADCAST UR15, R4.reuse ;  /* 0x00000000040f02ca */ /* 0x040fe400008e0000 */
[----:B------:R-:W-:Y:S01]  /*3ab0*/  ELECT P0, URZ, PT ;  /* 0x0000000000ff782f */ /* 0x000fe20003800000 */
[----:B------:R-:W-:Y:S02]  /*3ac0*/  UIADD3 UR10, UPT, UPT, UR10, 0x180, URZ ;  /* 0x000001800a0a7890 */ /* 0x000fe4000fffe0ff */
[----:B--2---:R-:W-:Y:S10]  /*3ad0*/  UIADD3 UR6, UPT, UPT, UR14, 0x6, URZ ;  /* 0x000000060e067890 */ /* 0x004ff4000fffe0ff */
[----:B------:R-:W-:Y:S01]  /*3ae0*/  @P0 R2UR.BROADCAST UR14, R4 ;  /* 0x00000000040e02ca */ /* 0x000fe200008e0000 */
[----:B------:R-:W-:Y:S02]  /*3af0*/  UIADD3 UR5, UPT, UPT, UR18, 0x40, URZ ;  /* 0x0000004012057890 */ /* 0x000fe4000fffe0ff */
[----:B------:R-:W-:Y:S01]  /*3b00*/  UIADD3 UR4, UPT, UPT, UR17, 0x1, URZ ;  /* 0x0000000111047890 */ /* 0x000fe2000fffe0ff */
[----:B------:R1:W-:Y:S03]  /*3b10*/  UTCHMMA gdesc[UR8], gdesc[UR12], tmem[UR15], tmem[UR28], idesc[UR29], UPT ;  /* 0x00ff1c0c080075ea */ /* 0x0003e6000b80000f */
[----:B------:R-:W-:Y:S03]  /*3b20*/  UISETP.GT.U32.AND UP0, UPT, UR4, 0x1, UPT ;  /* 0x000000010400788c */ /* 0x000fe6000bf04070 */
[----:B------:R-:W-:Y:S03]  /*3b30*/  UMOV UR4, UR19 ;  /* 0x0000001300047c82 */ /* 0x000fe60008000000 */
[----:B------:R3:W-:Y:S01]  /*3b40*/  UTCHMMA gdesc[UR6], gdesc[UR10], tmem[UR14], tmem[UR26], idesc[UR27], UPT ;  /* 0x00ff1a0a060075ea */ /* 0x0007e2000b80000e */
[----:B------:R3:W-:Y:S01]  /*3b50*/  UTCBAR [UR5], URZ ;  /* 0x000000ff050073e9 */ /* 0x0007e200080000ff */
[----:B-1----:R-:W-:Y:S07]  /*3b60*/  UIADD3 UR8, UPT, UPT, UR17, -0x1, URZ ;  /* 0xffffffff11087890 */ /* 0x002fee000fffe0ff */
[----:B------:R-:W-:Y:S01]  /*3b70*/  UMOV UR17, UR8 ;  /* 0x0000000800117c82 */ /* 0x000fe20008000000 */
[----:B------:R-:W-:Y:S05]  /*3b80*/  BRA.U UP0, `(.L_x_56) ;  /* 0xfffffffd002c7547 */ /* 0x000fea000b83ffff */
.L_x_53:
[----:B------:R-:W-:Y:S01]  /*3b90*/  UIADD3 UR4, UPT, UPT, UR23, 0x1, URZ ;  /* 0x0000000117047890 */ /* 0x000fe2000fffe0ff */
[----:B------:R-:W-:Y:S01]  /*3ba0*/  LOP3.LUT R3, R3, 0x1, RZ, 0x3c, !PT ;  /* 0x0000000103037812 */ /* 0x000fe200078e3cff */
[----:B---3--:R-:W-:Y:S02]  /*3bb0*/  UIADD3 UR5, UPT, UPT, UR24, 0xd0, URZ ;  /* 0x000000d018057890 */ /* 0x008fe4000fffe0ff */
[----:B------:R-:W-:-:S04]  /*3bc0*/  UISETP.NE.AND UP0, UPT, UR4, 0x2, UPT ;  /* 0x000000020400788c */ /* 0x000fc8000bf05270 */
[----:B------:R-:W-:Y:S02]  /*3bd0*/  USEL UR6, URZ, 0x1, UP0 ;  /* 0x00000001ff067887 */ /* 0x000fe40008000000 */
[----:B------:R-:W-:Y:S01]  /*3be0*/  USEL UR23, UR4, URZ, UP0 ;  /* 0x000000ff04177287 */ /* 0x000fe20008000000 */
[----:B------:R2:W-:Y:S03]  /*3bf0*/  UTCBAR [UR5], URZ ;  /* 0x000000ff050073e9 */ /* 0x0005e600080000ff */
[----:B------:R-:W-:Y:S01]  /*3c00*/  LOP3.LUT R8, R8, UR6, RZ, 0x3c, !PT ;  /* 0x0000000608087c12 */ /* 0x000fe2000f8e3cff */
[----:B------:R-:W-:Y:S07]  /*3c10*/  @P3 BRA `(.L_x_57) ;  /* 0xfffffff800a03947 */ /* 0x000fee000383ffff */
[----:B------:R-:W3:Y:S01]  /*3c20*/  S2UR UR6, SR_CgaCtaId ;  /* 0x00000000000679c3 */ /* 0x000ee20000008800 */
[----:B------:R-:W-:Y:S01]  /*3c30*/  ELECT P0, URZ, PT ;  /* 0x0000000000ff782f */ /* 0x000fe20003800000 */
[----:B-1----:R-:W-:Y:S01]  /*3c40*/  IMAD.MOV.U32 R0, RZ, RZ, 0x1 ;  /* 0x00000001ff007424 */ /* 0x002fe200078e00ff */
[----:B------:R-:W-:Y:S01]  /*3c50*/  UIADD3 UR20, UPT, UPT, UR20, 0xe0, URZ ;  /* 0x000000e014147890 */ /* 0x000fe2000fffe0ff */
[----:B------:R-:W-:Y:S01]  /*3c60*/  SHF.L.U32 R3, R8, 0x1f, RZ ;  /* 0x0000001f08037819 */ /* 0x000fe200000006ff */
[----:B------:R-:W-:-:S03]  /*3c70*/  UMOV UR4, 0x40 ;  /* 0x0000004000047882 */ /* 0x000fc60000000000 */
[----:B------:R-:W-:Y:S01]  /*3c80*/  UVIRTCOUNT.DEALLOC.SMPOOL 0x80 ;  /* 0x000000800000784c */ /* 0x000fe20000000000 */
[----:B---3--:R-:W-:Y:S02]  /*3c90*/  ULEA UR6, UR6, UR4, 0x18 ;  /* 0x0000000406067291 */ /* 0x008fe4000f8ec0ff */
[----:B------:R-:W-:-:S07]  /*3ca0*/  ULEA UR4, UR23, UR20, 0x3 ;  /* 0x0000001417047291 */ /* 0x000fce000f8e18ff */
[----:B------:R1:W-:Y:S02]  /*3cb0*/  @P0 STS.U8 [UR6+0x1c], R0 ;  /* 0x00001c00ff000988 */ /* 0x0003e40008000006 */
[----:B------:R-:W3:Y:S02]  /*3cc0*/  SYNCS.PHASECHK.TRANS64.TRYWAIT P0, [UR4], R3 ;  /* 0x00000003ff0075a7 */ /* 0x000ee40008001104 */
[----:B-1-3--:R-:W-:Y:S05]  /*3cd0*/  @!P0 BRA `(.L_x_58) ;  /* 0x0000004800bc8947 */ /* 0x00afea0003800000 */
.L_x_139:
[----:B------:R-:W-:-:S04]  /*3ce0*/  UIADD3 UR4, UPT, UPT, UR23, 0x1, URZ ;  /* 0x0000000117047890 */ /* 0x000fc8000fffe0ff */
[----:B------:R-:W-:-:S04]  /*3cf0*/  UISETP.NE.AND UP0, UPT, UR4, 0x2, UPT ;  /* 0x000000020400788c */ /* 0x000fc8000bf05270 */
[----:B--2---:R-:W-:Y:S02]  /*3d00*/  USEL UR5, URZ, 0x1, UP0 ;  /* 0x00000001ff057887 */ /* 0x004fe40008000000 */
[----:B------:R-:W-:-:S04]  /*3d10*/  USEL UR4, UR4, URZ, UP0 ;  /* 0x000000ff04047287 */ /* 0x000fc80008000000 */
[----:B------:R-:W-:Y:S01]  /*3d20*/  ULEA UR4, UR4, UR20, 0x3 ;  /* 0x0000001404047291 */ /* 0x000fe2000f8e18ff */
[----:B-1----:R-:W-:-:S04]  /*3d30*/  LOP3.LUT R3, R8, UR5, RZ, 0x3c, !PT ;  /* 0x0000000508037c12 */ /* 0x002fc8000f8e3cff */
[----:B------:R-:W-:-:S04]  /*3d40*/  SHF.L.U32 R3, R3, 0x1f, RZ ;  /* 0x0000001f03037819 */ /* 0x000fc800000006ff */
[----:B------:R-:W1:Y:S02]  /*3d50*/  SYNCS.PHASECHK.TRANS64.TRYWAIT P0, [UR4], R3 ;  /* 0x00000003ff0075a7 */ /* 0x000e640008001104 */
[----:B-1----:R-:W-:Y:S05]  /*3d60*/  @!P0 BRA `(.L_x_59) ;  /* 0x0000004800b08947 */ /* 0x002fea0003800000 */
.L_x_141:
[----:B------:R-:W-:Y:S01]  /*3d70*/  NOP ;  /* 0x0000000000007918 */ /* 0x000fe20000000000 */
[----:B-1----:R-:W1:Y:S01]  /*3d80*/  LDS R0, [UR6+0x14] ;  /* 0x00001406ff007984 */ /* 0x002e620008000800 */
[----:B------:R-:W-:Y:S01]  /*3d90*/  LOP3.LUT R2, R9, 0xffff, RZ, 0xc0, !PT ;  /* 0x0000ffff09027812 */ /* 0x000fe200078ec0ff */
[----:B------:R-:W-:Y:S02]  /*3da0*/  IMAD.MOV.U32 R3, RZ, RZ, 0xffff ;  /* 0x0000ffffff037424 */ /* 0x000fe400078e00ff */
[----:B------:R-:W-:Y:S01]  /*3db0*/  IMAD.MOV.U32 R5, RZ, RZ, 0x1 ;  /* 0x00000001ff057424 */ /* 0x000fe200078e00ff */
[----:B------:R-:W-:-:S04]  /*3dc0*/  SHF.R.U32.HI R2, RZ, 0x5, R2 ;  /* 0x00000005ff027819 */ /* 0x000fc80000011602 */
[-C--:B------:R-:W-:Y:S02]  /*3dd0*/  SHF.L.U32 R3, R3, R2.reuse, RZ ;  /* 0x0000000203037219 */ /* 0x080fe400000006ff */
[----:B------:R-:W-:Y:S02]  /*3de0*/  SHF.L.U32 R5, R5, R2, RZ ;  /* 0x0000000205057219 */ /* 0x000fe400000006ff */
[----:B-1----:R-:W-:-:S04]  /*3df0*/  LOP3.LUT R0, R0, R3, RZ, 0xc0, !PT ;  /* 0x0000000300007212 */ /* 0x002fc800078ec0ff */
[----:B------:R-:W-:-:S13]  /*3e00*/  ISETP.NE.AND P0, PT, R0, R3, PT ;  /* 0x000000030000720c */ /* 0x000fda0003f05270 */
[----:B------:R-:W-:Y:S05]  /*3e10*/  @P0 BRA `(.L_x_60) ;  /* 0x00000000005c0947 */ /* 0x000fea0003800000 */
[----:B------:R-:W1:Y:S02]  /*3e20*/  LDS R0, [UR6+0x18] ;  /* 0x00001806ff007984 */ /* 0x000e640008000800 */
[----:B-1----:R-:W-:-:S04]  /*3e30*/  LOP3.LUT R0, R0, R5, RZ, 0xc0, !PT ;  /* 0x0000000500007212 */ /* 0x002fc800078ec0ff */
[----:B------:R-:W-:-:S13]  /*3e40*/  ISETP.NE.AND P0, PT, R0, R5, PT ;  /* 0x000000050000720c */ /* 0x000fda0003f05270 */
[----:B------:R-:W-:Y:S05]  /*3e50*/  @P0 BRA `(.L_x_61) ;  /* 0x0000000000400947 */ /* 0x000fea0003800000 */
[----:B------:R-:W-:Y:S01]  /*3e60*/  R2UR UR4, R3 ;  /* 0x00000000030472ca */ /* 0x000fe200000e0000 */
[----:B------:R-:W1:Y:S01]  /*3e70*/  S2R R2, SR_LANEID ;  /* 0x0000000000027919 */ /* 0x000e620000000000 */
[----:B------:R-:W-:-:S04]  /*3e80*/  LOP3.LUT R5, RZ, R5, RZ, 0x33, !PT ;  /* 0x00000005ff057212 */ /* 0x000fc800078e33ff */
[----:B------:R-:W2:Y:S07]  /*3e90*/  REDUX UR7, R5 ;  /* 0x00000000050773c4 */ /* 0x000eae0000000000 */
[----:B------:R-:W-:-:S03]  /*3ea0*/  ULOP3.LUT UR5, URZ, UR4, URZ, 0x33, !UPT ;  /* 0x00000004ff057292 */ /* 0x000fc6000f8e33ff */
[----:B------:R-:W-:Y:S02]  /*3eb0*/  VOTEU.ANY UR4, UPT, PT ;  /* 0x0000000000047886 */ /* 0x000fe400038e0100 */
[----:B------:R-:W-:Y:S01]  /*3ec0*/  UFLO.U32 UR4, UR4 ;  /* 0x00000004000472bd */ /* 0x000fe200080e0000 */
[----:B------:R-:W-:-:S04]  /*3ed0*/  IMAD.U32 R0, RZ, RZ, UR5 ;  /* 0x00000005ff007e24 */ /* 0x000fc8000f8e00ff */
[----:B------:R-:W3:Y:S02]  /*3ee0*/  REDUX UR8, R0 ;  /* 0x00000000000873c4 */ /* 0x000ee40000000000 */
[----:B------:R1:W-:Y:S02]  /*3ef0*/  UTCATOMSWS.AND URZ, UR5 ;  /* 0x0000000500ff79e3 */ /* 0x0003e40008000000 */
[----:B-1----:R-:W-:Y:S01]  /*3f00*/  ISETP.EQ.U32.AND P0, PT, R2, UR4, PT ;  /* 0x0000000402007c0c */ /* 0x002fe2000bf02070 */
[----:B--2---:R-:W-:Y:S02]  /*3f10*/  IMAD.U32 R2, RZ, RZ, UR7 ;  /* 0x00000007ff027e24 */ /* 0x004fe4000f8e00ff */
[----:B---3--:R-:W-:-:S10]  /*3f20*/  IMAD.U32 R3, RZ, RZ, UR8 ;  /* 0x00000008ff037e24 */ /* 0x008fd4000f8e00ff */
[----:B------:R1:W-:Y:S04]  /*3f30*/  @P0 ATOMS.AND RZ, [UR6+0x14], R3 ;  /* 0x00001403ffff098c */ /* 0x0003e8000a800006 */
[----:B------:R1:W-:Y:S01]  /*3f40*/  @P0 ATOMS.AND RZ, [UR6+0x18], R2 ;  /* 0x00001802ffff098c */ /* 0x0003e2000a800006 */
[----:B------:R-:W-:Y:S05]  /*3f50*/  BRA `(.L_x_62) ;  /* 0x0000000000147947 */ /* 0x000fea0003800000 */
.L_x_61:
[----:B------:R-:W-:Y:S02]  /*3f60*/  MOV R2, 0x3f80 ;  /* 0x00003f8000027802 */ /* 0x000fe40000000f00 */
[----:B----45:R-:W-:Y:S05]  /*3f70*/  CALL.REL.NOINC `($__internal_0_$__cuda_sm10x_tcgen05_guardrail_trap_col_being_dealloced_not_returned_by_alloc) ;  /* 0x0000004c00247944 */ /* 0x030fea0003c00000 */
[----:B------:R-:W-:Y:S05]  /*3f80*/  BRA `(.L_x_62) ;  /* 0x0000000000087947 */ /* 0x000fea0003800000 */
.L_x_60:
[----:B------:R-:W-:Y:S02]  /*3f90*/  MOV R2, 0x3fb0 ;  /* 0x00003fb000027802 */ /* 0x000fe40000000f00 */
[----:B----45:R-:W-:Y:S05]  /*3fa0*/  CALL.REL.NOINC `($__internal_2_$__cuda_sm10x_tcgen05_guardrail_trap_unallocated_columns_being_dealloced) ;  /* 0x0000004c00307944 */ /* 0x030fea0003c00000 */
.L_x_62:
[----:B------:R-:W-:Y:S01]  /*3fb0*/  NOP ;  /* 0x0000000000007918 */ /* 0x000fe20000000000 */
[----:B------:R-:W-:Y:S05]  /*3fc0*/  EXIT ;  /* 0x000000000000794d */ /* 0x000fea0003800000 */
.L_x_46:
[----:B------:R-:W-:-:S09]  /*3fd0*/  UISETP.NE.OR UP0, UPT, UR15, 0x3, !UP2 ;  /* 0x000000030f00788c */ /* 0x000fd2000d705670 */
[----:B------:R-:W-:Y:S05]  /*3fe0*/  BRA.U UP0, `(.L_x_63) ;  /* 0x0000001100747547 */ /* 0x000fea000b800000 */
[----:B------:R-:W2:Y:S01]  /*3ff0*/  LDC.64 R2, c[0x0][0x988] ;  /* 0x00026200ff027b82 */ /* 0x000ea20000000a00 */
[----:B------:R-:W3:Y:S01]  /*4000*/  LDCU UR27, c[0x0][0x370] ;  /* 0x00006e00ff1b77ac */ /* 0x000ee20008000800 */
[----:B------:R-:W-:Y:S01]  /*4010*/  R2UR UR45, R84 ;  /* 0x00000000542d72ca */ /* 0x000fe200000e0000 */
[----:B------:R-:W-:Y:S01]  /*4020*/  IMAD.MOV.U32 R11, RZ, RZ, 0x1 ;  /* 0x00000001ff0b7424 */ /* 0x000fe200078e00ff */
[----:B------:R-:W-:Y:S01]  /*4030*/  R2UR UR44, R85 ;  /* 0x00000000552c72ca */ /* 0x000fe200000e0000 */
[----:B------:R-:W4:Y:S01]  /*4040*/  LDCU.128 UR28, c[0x0][0xc10] ;  /* 0x00018200ff1c77ac */ /* 0x000f220008000c00 */
[----:B------:R-:W-:Y:S02]  /*4050*/  IMAD.MOV.U32 R10, RZ, RZ, RZ ;  /* 0x000000ffff0a7224 */ /* 0x000fe400078e00ff */
[----:B------:R-:W1:Y:S01]  /*4060*/  S2UR UR6, SR_CgaCtaId ;  /* 0x00000000000679c3 */ /* 0x000e620000008800 */
[----:B------:R-:W4:Y:S01]  /*4070*/  LDCU UR26, c[0x0][0x374] ;  /* 0x00006e80ff1a77ac */ /* 0x000f220008000800 */
[----:B------:R-:W-:Y:S01]  /*4080*/  IMAD.MOV.U32 R9, RZ, RZ, 0x2000 ;  /* 0x00002000ff097424 */ /* 0x000fe200078e00ff */
[----:B------:R-:W3:Y:S05]  /*4090*/  LDCU.128 UR32, c[0x0][0xa80] ;  /* 0x00015000ff2077ac */ /* 0x000eea0008000c00 */
[----:B------:R-:W3:Y:S01]  /*40a0*/  LDC.64 R12, c[0x0][0x348] ;  /* 0x0000d200ff0c7b82 */ /* 0x000ee20000000a00 */
[----:B------:R-:W3:Y:S01]  /*40b0*/  LDCU UR17, c[0x0][0xc0c] ;  /* 0x00018180ff1177ac */ /* 0x000ee20008000800 */
[----:B------:R-:W3:Y:S01]  /*40c0*/  LDCU UR47, c[0x0][0xc20] ;  /* 0x00018400ff2f77ac */ /* 0x000ee20008000800 */
[----:B--2---:R-:W-:Y:S01]  /*40d0*/  ISETP.NE.U32.AND P0, PT, R2, RZ, PT ;  /* 0x000000ff0200720c */ /* 0x004fe20003f05070 */
[----:B------:R-:W2:Y:S03]  /*40e0*/  LDCU UR4, c[0x0][0xc30] ;  /* 0x00018600ff0477ac */ /* 0x000ea60008000800 */
[----:B------:R-:W-:Y:S01]  /*40f0*/  ISETP.NE.AND.EX P0, PT, R3, RZ, PT, P0 ;  /* 0x000000ff0300720c */ /* 0x000fe20003f05300 */
[----:B------:R-:W2:Y:S01]  /*4100*/  LDCU.128 UR40, c[0x0][0xa90] ;  /* 0x00015200ff2877ac */ /* 0x000ea20008000c00 */
[----:B------:R-:W2:Y:S01]  /*4110*/  LDC.64 R2, c[0x0][0x990] ;  /* 0x00026400ff027b82 */ /* 0x000ea20000000a00 */
[----:B------:R-:W-:Y:S01]  /*4120*/  UMOV UR24, 0x400 ;  /* 0x0000040000187882 */ /* 0x000fe20000000000 */
[----:B----4-:R-:W-:-:S02]  /*4130*/  UIMAD.WIDE.U32 UR8, UR26, UR31, URZ ;  /* 0x0000001f1a0872a5 */ /* 0x010fc4000f8e00ff */
[----:B-1----:R-:W-:Y:S02]  /*4140*/  ULEA UR24, UR6, UR24, 0x18 ;  /* 0x0000001806187291 */ /* 0x002fe4000f8ec0ff */
[----:B---3--:R-:W-:Y:S02]  /*4150*/  UIMAD.WIDE.U32 UR6, UR27, UR28, URZ ;  /* 0x0000001c1b0672a5 */ /* 0x008fe4000f8e00ff */
[----:B------:R-:W-:Y:S02]  /*4160*/  UISETP.NE.AND UP5, UPT, UR32, 0x1, UPT ;  /* 0x000000012000788c */ /* 0x000fe4000bfa5270 */
[----:B------:R-:W-:Y:S02]  /*4170*/  UIADD3 UR36, UPT, UPT, UR24, 0xc8, URZ ;  /* 0x000000c818247890 */ /* 0x000fe4000fffe0ff */
[----:B------:R-:W-:Y:S01]  /*4180*/  UISETP.GE.AND UP0, UPT, UR39, 0x1, UPT ;  /* 0x000000012700788c */ /* 0x000fe2000bf06270 */
[----:B------:R-:W-:Y:S01]  /*4190*/  UMOV UR38, UR7 ;  /* 0x0000000700267c82 */ /* 0x000fe20008000000 */
[----:B------:R-:W-:Y:S01]  /*41a0*/  UMOV UR37, UR9 ;  /* 0x0000000900257c82 */ /* 0x000fe20008000000 */
[----:B------:R-:W-:-:S02]  /*41b0*/  UISETP.NE.AND UP1, UPT, UR17, 0x1, UPT ;  /* 0x000000011100788c */ /* 0x000fc4000bf25270 */
[----:B------:R-:W-:Y:S01]  /*41c0*/  UISETP.NE.AND UP0, UPT, UR30, 0x1, UPT ;  /* 0x000000011e00788c */ /* 0x000fe2000bf05270 */
[----:B------:R-:W-:Y:S01]  /*41d0*/  UMOV UR23, URZ ;  /* 0x000000ff00177c82 */ /* 0x000fe20008000000 */
[----:B------:R-:W1:Y:S01]  /*41e0*/  LDCU UR48, c[0x0][0xaa0] ;  /* 0x00015400ff3077ac */ /* 0x000e620008000800 */
[----:B------:R-:W-:Y:S02]  /*41f0*/  UPLOP3.LUT UP4, UPT, UPT, UPT, UPT, 0x40, 0x4 ;  /* 0x000000000004789c */ /* 0x000fe40003f8e870 */
[----:B------:R-:W-:Y:S01]  /*4200*/  UISETP.NE.AND UP6, UPT, UR39, 0x1, UPT ;  /* 0x000000012700788c */ /* 0x000fe2000bfc5270 */
[----:B------:R-:W3:Y:S01]  /*4210*/  LDCU.64 UR18, c[0x0][0xc28] ;  /* 0x00018500ff1277ac */ /* 0x000ee20008000a00 */
[----:B--2---:R-:W-:Y:S02]  /*4220*/  UISETP.NE.AND UP2, UPT, UR4, 0x1, UPT ;  /* 0x000000010400788c */ /* 0x004fe4000bf45270 */
[----:B------:R-:W-:Y:S02]  /*4230*/  UPRMT UR36, URZ, 0x654, UR36 ;  /* 0x00000654ff247896 */ /* 0x000fe40008000024 */
[----:B------:R-:W-:-:S02]  /*4240*/  USHF.R.U32.HI UR38, URZ, UR29, UR38 ;  /* 0x0000001dff267299 */ /* 0x000fc40008011626 */
[----:B------:R-:W-:Y:S02]  /*4250*/  USHF.R.U32.HI UR37, URZ, UR47, UR37 ;  /* 0x0000002fff257299 */ /* 0x000fe40008011625 */
[----:B------:R-:W-:Y:S02]  /*4260*/  UISETP.NE.AND UP1, UPT, UR35, 0x1, UPT ;  /* 0x000000012300788c */ /* 0x000fe4000bf25270 */
[----:B------:R-:W-:Y:S01]  /*4270*/  UISETP.NE.AND UP0, UPT, UR42, 0x1, UPT ;  /* 0x000000012a00788c */ /* 0x000fe2000bf05270 */
[----:B------:R-:W-:-:S10]  /*4280*/  VOTEU.ANY UP5, P0 ;  /* 0x0000000000ff7886 */ /* 0x000fd400000a0100 */
.L_x_72:
[----:B------:R-:W-:Y:S04]  /*4290*/  SHF.L.U32 R5, R10, 0x1f, RZ ;  /* 0x0000001f0a057819 */ /* 0x000fe800000006ff */
[----:B--2---:R-:W2:Y:S02]  /*42a0*/  SYNCS.PHASECHK.TRANS64.TRYWAIT P0, [UR24+0xc0], R5 ;  /* 0x0000c005ff0075a7 */ /* 0x004ea40008001118 */
[----:B--2---:R-:W-:Y:S05]  /*42b0*/  @!P0 BRA `(.L_x_64) ;  /* 0x0000004400748947 */ /* 0x004fea0003800000 */
.L_x_143:
[----:B--2---:R-:W2:Y:S01]  /*42c0*/  LDS.128 R4, [UR24+0x100] ;  /* 0x00010018ff047984 */ /* 0x004ea20008000c00 */
[----:B------:R-:W-:Y:S01]  /*42d0*/  UISETP.GE.AND UP0, UPT, UR39, 0x1, UPT ;  /* 0x000000012700788c */ /* 0x000fe2000bf06270 */
[----:B------:R-:W-:Y:S01]  /*42e0*/  @!PT LDS RZ, [RZ] ;  /* 0x00000000fffff984 */ /* 0x000fe20000000800 */
[----:B------:R-:W-:Y:S01]  /*42f0*/  @!PT LDS RZ, [RZ] ;  /* 0x00000000fffff984 */ /* 0x000fe20000000800 */
[----:B------:R-:W-:Y:S01]  /*4300*/  @!PT LDS RZ, [RZ] ;  /* 0x00000000fffff984 */ /* 0x000fe20000000800 */
[----:B------:R-:W-:Y:S01]  /*4310*/  @!PT LDS RZ, [RZ] ;  /* 0x00000000fffff984 */ /* 0x000fe20000000800 */
[----:B------:R4:W-:Y:S06]  /*4320*/  MEMBAR.ALL.CTA ;  /* 0x0000000000007992 */ /* 0x0009ec0000008000 */
[----:B----4-:R-:W4:Y:S02]  /*4330*/  FENCE.VIEW.ASYNC.S ;  /* 0x00000000000073c6 */ /* 0x010f240000000000 */
[----:B----4-:R-:W-:Y:S01]  /*4340*/  SYNCS.ARRIVE.TRANS64.RED.A1T0 RZ, [UR36], RZ ;  /* 0x000000ffffff79a7 */ /* 0x010fe20008100424 */
[----:B--2---:R-:W-:Y:S11]  /*4350*/  LOP3.LUT P0, RZ, R6, 0x1, RZ, 0xc0, !PT ;  /* 0x0000000106ff7812 */ /* 0x004ff6000780c0ff */
[----:B------:R-:W-:Y:S02]  /*4360*/  @!UPT UIADD3 URZ, UPT, UPT, URZ, URZ, URZ ;  /* 0x000000fffffff290 */ /* 0x000fe4000fffe0ff */
[----:B------:R-:W-:Y:S01]  /*4370*/  VOTEU.ANY UP1, P0 ;  /* 0x0000000000ff7886 */ /* 0x000fe20000020100 */
[----:B------:R-:W-:Y:S11]  /*4380*/  PLOP3.LUT P0, PT, PT, PT, UP1, 0x80, 0x8 ;  /* 0x000000000008781c */ /* 0x000ff60003f0f018 */
[----:B------:R-:W-:Y:S02]  /*4390*/  @!UPT UIADD3 URZ, UPT, UPT, URZ, URZ, URZ ;  /* 0x000000fffffff290 */ /* 0x000fe4000fffe0ff */
[----:B------:R-:W-:Y:S02]  /*43a0*/  @P0 MOV R8, R4 ;  /* 0x0000000400080202 */ /* 0x000fe40000000f00 */
[----:B------:R-:W-:Y:S02]  /*43b0*/  @P0 LOP3.LUT R0, R5, 0xffff, RZ, 0xc0, !PT ;  /* 0x0000ffff05000812 */ /* 0x000fe400078ec0ff */
[----:B------:R-:W-:Y:S02]  /*43c0*/  @P0 R2UR UR5, R8 ;  /* 0x00000000080502ca */ /* 0x000fe400000e0000 */
[----:B------:R-:W-:Y:S11]  /*43d0*/  @P0 R2UR UR4, R0 ;  /* 0x00000000000402ca */ /* 0x000ff600000e0000 */
[----:B------:R-:W-:Y:S02]  /*43e0*/  @UP1 UMOV UR16, UR5 ;  /* 0x0000000500101c82 */ /* 0x000fe40008000000 */
[----:B------:R-:W-:Y:S01]  /*43f0*/  @UP1 UMOV UR15, UR4 ;  /* 0x00000004000f1c82 */ /* 0x000fe20008000000 */
[----:B------:R-:W-:Y:S05]  /*4400*/  BRA.U !UP0, `(.L_x_65) ;  /* 0x0000000108b47547 */ /* 0x000fea000b800000 */
[----:B------:R-:W-:Y:S02]  /*4410*/  UIMAD.WIDE.U32 UR8, UR15, UR31, URZ ;  /* 0x0000001f0f0872a5 */ /* 0x000fe4000f8e00ff */
[----:B------:R-:W-:Y:S02]  /*4420*/  UP2UR UR14, UPR, URZ, 0x2 ;  /* 0x00000002ff0e7883 */ /* 0x000fe40008000000 */
[----:B------:R-:W-:Y:S02]  /*4430*/  UISETP.NE.AND UP1, UPT, UR30, 0x1, UPT ;  /* 0x000000011e00788c */ /* 0x000fe4000bf25270 */
[----:B------:R-:W-:Y:S02]  /*4440*/  UIMAD.WIDE.U32 UR10, UR16, UR28, URZ ;  /* 0x0000001c100a72a5 */ /* 0x000fe4000f8e00ff */
[----:B------:R-:W-:Y:S02]  /*4450*/  USEL UR4, UR26, UR37, !UP1 ;  /* 0x000000251a047287 */ /* 0x000fe4000c800000 */
[----:B------:R-:W-:Y:S02]  /*4460*/  UISETP.NE.AND UP0, UPT, UR17, 0x1, UPT ;  /* 0x000000011100788c */ /* 0x000fe4000bf05270 */
[----:B---3--:R-:W-:Y:S02]  /*4470*/  UIMAD.WIDE.U32 UR12, UR4, UR18, URZ ;  /* 0x00000012040c72a5 */ /* 0x008fe4000f8e00ff */
[----:B------:R-:W-:Y:S01]  /*4480*/  USEL UR7, UR27, UR38, !UP0 ;  /* 0x000000261b077287 */ /* 0x000fe2000c000000 */
[----:B------:R-:W-:Y:S02]  /*4490*/  UMOV UR5, UR9 ;  /* 0x0000000900057c82 */ /* 0x000fe40008000000 */
[----:B------:R-:W-:Y:S02]  /*44a0*/  USHF.R.U32.HI UR6, URZ, UR47, UR5 ;  /* 0x0000002fff067299 */ /* 0x000fe40008011605 */
[----:B------:R-:W-:Y:S02]  /*44b0*/  UIMAD.WIDE.U32 UR20, UR7, UR18, URZ ;  /* 0x00000012071472a5 */ /* 0x000fe4000f8e00ff */
[----:B------:R-:W-:Y:S02]  /*44c0*/  USEL UR6, UR15, UR6, !UP1 ;  /* 0x000000060f067287 */ /* 0x000fe4000c800000 */
[----:B------:R-:W-:Y:S01]  /*44d0*/  UISETP.NE.AND UP1, UPT, UR14, URZ, UPT ;  /* 0x000000ff0e00728c */ /* 0x000fe2000bf25270 */
[----:B------:R-:W-:Y:S01]  /*44e0*/  UMOV UR5, UR11 ;  /* 0x0000000b00057c82 */ /* 0x000fe20008000000 */
[----:B------:R-:W-:Y:S02]  /*44f0*/  UIMAD.WIDE.U32 UR10, UR6, UR18, URZ ;  /* 0x00000012060a72a5 */ /* 0x000fe4000f8e00ff */
[----:B------:R-:W-:Y:S03]  /*4500*/  USHF.R.U32.HI UR8, URZ, UR29, UR5 ;  /* 0x0000001dff087299 */ /* 0x000fe60008011605 */
[----:B------:R-:W-:Y:S02]  /*4510*/  UMOV UR5, UR13 ;  /* 0x0000000d00057c82 */ /* 0x000fe40008000000 */
[----:B------:R-:W-:Y:S03]  /*4520*/  @UP6 USHF.R.U32.HI UR4, URZ, UR19, UR5 ;  /* 0x00000013ff046299 */ /* 0x000fe60008011605 */
[----:B------:R-:W-:Y:S01]  /*4530*/  UMOV UR5, UR21 ;  /* 0x0000001500057c82 */ /* 0x000fe20008000000 */
[----:B------:R-:W-:Y:S02]  /*4540*/  UIMAD UR4, UR39, UR4, URZ ;  /* 0x00000004270472a4 */ /* 0x000fe4000f8e02ff */
[----:B------:R-:W-:Y:S02]  /*4550*/  @UP6 USHF.R.U32.HI UR7, URZ, UR19, UR5 ;  /* 0x00000013ff076299 */ /* 0x000fe40008011605 */
[----:B------:R-:W-:Y:S02]  /*4560*/  USEL UR5, UR16, UR8, !UP0 ;  /* 0x0000000810057287 */ /* 0x000fe4000c000000 */
[----:B------:R-:W-:Y:S02]  /*4570*/  UIMAD UR8, UR39, UR7, URZ ;  /* 0x00000007270872a4 */ /* 0x000fe4000f8e02ff */
[----:B------:R-:W-:Y:S03]  /*4580*/  UISETP.GE.AND UP0, UPT, UR6, UR4, UPT ;  /* 0x000000040600728c */ /* 0x000fe6000bf06270 */
[----:B------:R-:W-:Y:S01]  /*4590*/  UMOV UR4, UR11 ;  /* 0x0000000b00047c82 */ /* 0x000fe20008000000 */
[----:B------:R-:W-:Y:S02]  /*45a0*/  UISETP.GE.OR UP0, UPT, UR5, UR8, UP0 ;  /* 0x000000080500728c */ /* 0x000fe40008706670 */
[----:B------:R-:W-:Y:S02]  /*45b0*/  USHF.R.U32.HI UR4, URZ, UR19, UR4 ;  /* 0x00000013ff047299 */ /* 0x000fe40008011604 */
[----:B------:R-:W-:Y:S02]  /*45c0*/  UIMAD.WIDE.U32 UR8, UR5, UR18, URZ ;  /* 0x00000012050872a5 */ /* 0x000fe4000f8e00ff */
[----:B------:R-:W-:Y:S04]  /*45d0*/  USEL UR10, UR6, UR4, !UP6 ;  /* 0x00000004060a7287 */ /* 0x000fe8000f000000 */
[----:B------:R-:W-:Y:S01]  /*45e0*/  UIADD3 UR11, UPT, UPT, -UR10, URZ, URZ ;  /* 0x000000ff0a0b7290 */ /* 0x000fe2000fffe1ff */
[----:B------:R-:W-:Y:S02]  /*45f0*/  @!UP0 UMOV UR4, UR9 ;  /* 0x0000000900048c82 */ /* 0x000fe40008000000 */
[----:B------:R-:W-:Y:S02]  /*4600*/  @!UP0 USHF.R.U32.HI UR4, URZ, UR19, UR4 ;  /* 0x00000013ff048299 */ /* 0x000fe40008011604 */
[----:B------:R-:W-:Y:S02]  /*4610*/  UIMAD UR8, UR39, UR11, UR6 ;  /* 0x0000000b270872a4 */ /* 0x000fe4000f8e0206 */
[----:B------:R-:W-:Y:S04]  /*4620*/  @!UP0 USEL UR4, UR5, UR4, !UP6 ;  /* 0x0000000405048287 */ /* 0x000fe8000f000000 */
[----:B------:R-:W-:Y:S02]  /*4630*/  @!UP0 UIMAD UR8, UR7, UR8, UR4 ;  /* 0x00000008070882a4 */ /* 0x000fe4000f8e0204 */
[----:B------:R-:W-:Y:S02]  /*4640*/  @!UP0 UIADD3 UR9, UPT, UPT, UR10, -UR4, URZ ;  /* 0x800000040a098290 */ /* 0x000fe4000fffe0ff */
[----:B------:R-:W-:Y:S02]  /*4650*/  UIADD3 UR4, UPT, UPT, -UR5, URZ, URZ ;  /* 0x000000ff05047290 */ /* 0x000fe4000fffe1ff */
[----:B------:R-:W-:Y:S02]  /*4660*/  UIADD3 UR7, UPT, UPT, -UR6, URZ, URZ ;  /* 0x000000ff06077290 */ /* 0x000fe4000fffe1ff */
[----:B------:R-:W-:Y:S02]  /*4670*/  @!UP0 UIMAD UR6, UR9, UR39, UR5 ;  /* 0x00000027090682a4 */ /* 0x000fe4000f8e0205 */
[----:B------:R-:W-:Y:S02]  /*4680*/  UIMAD UR16, UR17, UR4, UR16 ;  /* 0x00000004111072a4 */ /* 0x000fe4000f8e0210 */
[----:B------:R-:W-:Y:S01]  /*4690*/  UIMAD UR15, UR30, UR7, UR15 ;  /* 0x000000071e0f72a4 */ /* 0x000fe2000f8e020f */
[----:B------:R-:W-:Y:S02]  /*46a0*/  @!UP0 UMOV UR5, UR8 ;  /* 0x0000000800058c82 */ /* 0x000fe40008000000 */
[----:B------:R-:W-:Y:S02]  /*46b0*/  UIMAD UR16, UR5, UR17, UR16 ;  /* 0x00000011051072a4 */ /* 0x000fe4000f8e0210 */
[----:B------:R-:W-:Y:S11]  /*46c0*/  UIMAD UR15, UR6, UR30, UR15 ;  /* 0x0000001e060f72a4 */ /* 0x000ff6000f8e020f */
[----:B------:R-:W-:Y:S01]  /*46d0*/  @!UPT UIADD3 URZ, UPT, UPT, URZ, URZ, URZ ;  /* 0x000000fffffff290 */ /* 0x000fe2000fffe0ff */
.L_x_65:
[----:B------:R-:W2:Y:S01]  /*46e0*/  @!UP2 LDCU.128 UR8, c[0x0][0xc10] ;  /* 0x00018200ff08a7ac */ /* 0x000ea20008000c00 */
[C---:B------:R-:W-:Y:S02]  /*46f0*/  ISETP.NE.U32.AND P2, PT, R2.reuse, RZ, PT ;  /* 0x000000ff0200720c */ /* 0x040fe40003f45070 */
[----:B------:R-:W-:Y:S02]  /*4700*/  ISETP.NE.U32.AND P1, PT, R2, RZ, PT ;  /* 0x000000ff0200720c */ /* 0x000fe40003f25070 */
[C---:B------:R-:W-:Y:S02]  /*4710*/  ISETP.NE.AND.EX P2, PT, R3.reuse, RZ, PT, P2 ;  /* 0x000000ff0300720c */ /* 0x040fe40003f45320 */
[----:B------:R-:W-:Y:S01]  /*4720*/  ISETP.NE.AND.EX P1, PT, R3, RZ, PT, P1 ;  /* 0x000000ff0300720c */ /* 0x000fe20003f25310 */
[----:B------:R-:W4:Y:S01]  /*4730*/  @!UP2 LDCU UR5, c[0x0][0xc0c] ;  /* 0x00018180ff05a7ac */ /* 0x000f220008000800 */
[----:B------:R-:W-:Y:S02]  /*4740*/  USHF.L.U32 UR25, UR22, 0x6, URZ ;  /* 0x0000000616197899 */ /* 0x000fe400080006ff */
[----:B--2---:R-:W-:Y:S07]  /*4750*/  UIMAD.WIDE.U32 UR6, UR16, UR8, URZ ;  /* 0x00000008100672a5 */ /* 0x004fee000f8e00ff */
[----:B------:R-:W-:Y:S01]  /*4760*/  @!UP2 UMOV UR4, UR7 ;  /* 0x000000070004ac82 */ /* 0x000fe20008000000 */
[----:B----4-:R-:W-:Y:S02]  /*4770*/  @!UP2 UISETP.NE.AND UP0, UPT, UR5, 0x1, UPT ;  /* 0x000000010500a88c */ /* 0x010fe4000bf05270 */
[----:B------:R-:W-:Y:S02]  /*4780*/  @!UP2 USHF.R.U32.HI UR4, URZ, UR9, UR4 ;  /* 0x00000009ff04a299 */ /* 0x000fe40008011604 */
[----:B------:R-:W-:Y:S02]  /*4790*/  UIMAD.WIDE.U32 UR6, UR15, UR11, URZ ;  /* 0x0000000b0f0672a5 */ /* 0x000fe4000f8e00ff */
[----:B------:R-:W-:Y:S02]  /*47a0*/  @!UP2 USEL UR8, UR16, UR4, !UP0 ;  /* 0x000000041008a287 */ /* 0x000fe4000c000000 */
[----:B------:R-:W-:Y:S03]  /*47b0*/  @!UP2 UISETP.NE.AND UP0, UPT, UR10, 0x1, UPT ;  /* 0x000000010a00a88c */ /* 0x000fe6000bf05270 */
[----:B------:R-:W-:Y:S02]  /*47c0*/  @!UP2 UMOV UR6, UR7 ;  /* 0x000000070006ac82 */ /* 0x000fe40008000000 */
[----:B------:R-:W2:Y:S02]  /*47d0*/  @!UP2 LDCU UR4, c[0x0][0xc20] ;  /* 0x00018400ff04a7ac */ /* 0x000ea40008000800 */
[----:B--2---:R-:W-:Y:S04]  /*47e0*/  @!UP2 USHF.R.U32.HI UR6, URZ, UR4, UR6 ;  /* 0x00000004ff06a299 */ /* 0x004fe80008011606 */
[----:B------:R-:W-:Y:S04]  /*47f0*/  @!UP2 USEL UR6, UR15, UR6, !UP0 ;  /* 0x000000060f06a287 */ /* 0x000fe8000c000000 */
[----:B------:R-:W-:Y:S02]  /*4800*/  @!UP2 UIADD3 UR4, UPT, UPT, -UR8, UR6, URZ ;  /* 0x000000060804a290 */ /* 0x000fe4000fffe1ff */
[----:B------:R-:W-:Y:S02]  /*4810*/  @!UP2 UIADD3 UR6, UPT, UPT, UR8, -UR6, URZ ;  /* 0x800000060806a290 */ /* 0x000fe4000fffe0ff */
[----:B------:R-:W-:Y:S02]  /*4820*/  @!UP2 UIMAD UR16, UR4, UR5, UR16 ;  /* 0x000000050410a2a4 */ /* 0x000fe4000f8e0210 */
[----:B------:R-:W-:Y:S01]  /*4830*/  @!UP2 UIMAD UR15, UR6, UR10, UR15 ;  /* 0x0000000a060fa2a4 */ /* 0x000fe2000f8e020f */
[----:B------:R-:W-:Y:S11]  /*4840*/  BRA.U UP4, `(.L_x_66) ;  /* 0x0000000104107547 */ /* 0x000ff6000b800000 */
[----:B------:R-:W-:Y:S04]  /*4850*/  MOV R0, UR46 ;  /* 0x0000002e00007c02 */ /* 0x000fe80008000f00 */
[----:B------:R-:W-:Y:S04]  /*4860*/  SHF.L.U32 R15, R0, 0x1f, RZ ;  /* 0x0000001f000f7819 */ /* 0x000fe800000006ff */
[----:B------:R-:W2:Y:S02]  /*4870*/  SYNCS.PHASECHK.TRANS64.TRYWAIT P3, [UR24+0xb8], R15 ;  /* 0x0000b80fff0075a7 */ /* 0x000ea40008061118 */
[----:B--2---:R-:W-:Y:S05]  /*4880*/  @!P3 BRA `(.L_x_67) ;  /* 0x000000400018b947 */ /* 0x004fea0003800000 */
.L_x_66:
[----:B------:R-:W-:Y:S05]  /*4890*/  @!P2 BRA `(.L_x_68) ;  /* 0x000000000030a947 */ /* 0x000fea0003800000 */
[----:B------:R-:W-:Y:S01]  /*48a0*/  UPLOP3.LUT UP3, UPT, UPT, UPT, UP5, 0x80, 0x8 ;  /* 0x000000000008789c */ /* 0x000fe20003f6f050 */
[----:B------:R-:W-:Y:S01]  /*48b0*/  HFMA2 R90, -RZ, RZ, 0, 5.9604644775390625e-08 ;  /* 0x00000001ff5a7431 */ /* 0x000fe200000001ff */
[----:B------:R-:W4:Y:S04]  /*48c0*/  LDCU.64 UR4, c[0x0][0x358] ;  /* 0x00006b00ff0477ac */ /* 0x000f280008000a00 */
[----:B------:R-:W-:Y:S11]  /*48d0*/  PLOP3.LUT P2, PT, PT, PT, UP3, 0x80, 0x8 ;  /* 0x000000000008781c */ /* 0x000ff60003f4f038 */
[----:B------:R-:W-:Y:S02]  /*48e0*/  @!UPT UIADD3 URZ, UPT, UPT, URZ, URZ, URZ ;  /* 0x000000fffffff290 */ /* 0x000fe4000fffe0ff */
[----:B--2---:R-:W2:Y:S01]  /*48f0*/  @P2 LDC.64 R14, c[0x0][0x988] ;  /* 0x00026200ff0e2b82 */ /* 0x004ea20000000a00 */
[----:B------:R-:W-:Y:S04]  /*4900*/  @P2 IMAD R0, R17, R2, RZ ;  /* 0x0000000211002224 */ /* 0x000fe800078e02ff */
[----:B--2---:R-:W-:Y:S01]  /*4910*/  @P2 IMAD.WIDE R14, R0, 0x4, R14 ;  /* 0x00000004000e2825 */ /* 0x004fe200078e020e */
[----:B------:R-:W-:Y:S04]  /*4920*/  MOV R0, 0x1 ;  /* 0x0000000100007802 */ /* 0x000fe80000000f00 */
[----:B----45:R4:W5:Y:S01]  /*4930*/  @P2 LDG.E R41, desc[UR4][R14.64] ;  /* 0x000000040e292981 */ /* 0x030962000c1e1900 */
[----:B------:R-:W-:Y:S01]  /*4940*/  @!P2 PRMT R90, R0, 0x7610, R90 ;  /* 0x00007610005aa816 */ /* 0x000fe2000000005a */
[----:B----4-:R-:W2:Y:S06]  /*4950*/  @!P2 LDC R41, c[0x0][0x980] ;  /* 0x00026000ff29ab82 */ /* 0x010eac0000000800 */
.L_x_68:
[----:B--2--5:R-:W-:Y:S01]  /*4960*/  @!P1 FSETP.EQ.AND P2, PT, R41, RZ, PT ;  /* 0x000000ff2900920b */ /* 0x024fe20003f42000 */
[----:B------:R-:W-:Y:S01]  /*4970*/  @!UPT UIADD3 URZ, UPT, UPT, URZ, URZ, URZ ;  /* 0x000000fffffff290 */ /* 0x000fe2000fffe0ff */
[----:B------:R-:W-:Y:S11]  /*4980*/  @!P1 BRA `(.L_x_69) ;  /* 0x0000000000149947 */ /* 0x000ff60003800000 */
[----:B------:R-:W-:Y:S02]  /*4990*/  LOP3.LUT P1, RZ, R90, 0xff, RZ, 0xc0, !PT ;  /* 0x000000ff5aff7812 */ /* 0x000fe4000782c0ff */
[----:B------:R-:W-:Y:S04]  /*49a0*/  PLOP3.LUT P2, PT, PT, PT, UP3, 0x80, 0x8 ;  /* 0x000000000008781c */ /* 0x000fe80003f4f038 */
[----:B------:R-:W-:Y:S07]  /*49b0*/  PLOP3.LUT P2, PT, P2, PT, PT, 0x8, 0x80 ;  /* 0x000000000080781c */ /* 0x000fee000174e170 */
[----:B------:R-:W-:Y:S11]  /*49c0*/  @P1 FSETP.EQ.AND P2, PT, R41, RZ, PT ;  /* 0x000000ff2900120b */ /* 0x000ff60003f42000 */
[----:B------:R-:W-:Y:S02]  /*49d0*/  @!UPT UIADD3 URZ, UPT, UPT, URZ, URZ, URZ ;  /* 0x000000fffffff290 */ /* 0x000fe4000fffe0ff */
.L_x_69:
[----:B------:R-:W-:Y:S01]  /*49e0*/  ULEA UR7, UR23, UR24, 0x3 ;  /* 0x0000001817077291 */ /* 0x000fe2000f8e18ff */
[----:B------:R-:W-:Y:S01]  /*49f0*/  SHF.L.U32 R15, R11, 0x1f, RZ ;  /* 0x0000001f0b0f7819 */ /* 0x000fe200000006ff */
[----:B------:R-:W-:Y:S02]  /*4a00*/  USHF.L.U32 UR11, UR50, 0x7, URZ ;  /* 0x00000007320b7899 */ /* 0x000fe400080006ff */
[----:B------:R-:W-:Y:S02]  /*4a10*/  UISETP.NE.AND UP0, UPT, UR32, 0x1, UPT ;  /* 0x000000012000788c */ /* 0x000fe4000bf05270 */
[----:B------:R-:W-:Y:S01]  /*4a20*/  UIMAD.WIDE.U32 UR4, UR11, UR33, URZ ;  /* 0x000000210b0472a5 */ /* 0x000fe2000f8e00ff */
[----:B------:R-:W-:Y:S02]  /*4a30*/  ELECT P3, URZ, PT ;  /* 0x0000000000ff782f */ /* 0x000fe40003860000 */
[----:B------:R-:W2:Y:S02]  /*4a40*/  SYNCS.PHASECHK.TRANS64.TRYWAIT P1, [UR7+0x98], R15 ;  /* 0x0000980fff0075a7 */ /* 0x000ea40008021107 */
[----:B------:R-:W-:Y:S02]  /*4a50*/  PLOP3.LUT P2, PT, P2, P3, PT, 0xf2, 0x2f ;  /* 0x00000000002f781c */ /* 0x000fe40001747e72 */
[----:B------:R-:W-:Y:S02]  /*4a60*/  UMOV UR4, UR5 ;  /* 0x0000000500047c82 */ /* 0x000fe40008000000 */
[----:B------:R-:W-:Y:S04]  /*4a70*/  USHF.R.U32.HI UR4, URZ, UR34, UR4 ;  /* 0x00000022ff047299 */ /* 0x000fe80008011604 */
[----:B------:R-:W-:Y:S02]  /*4a80*/  USEL UR12, UR11, UR4, !UP0 ;  /* 0x000000040b0c7287 */ /* 0x000fe4000c000000 */
[----:B------:R-:W-:Y:S02]  /*4a90*/  UISETP.NE.AND UP0, UPT, UR35, 0x1, UPT ;  /* 0x000000012300788c */ /* 0x000fe4000bf05270 */
[----:B------:R-:W-:Y:S02]  /*4aa0*/  UIMAD.WIDE.U32 UR4, UR12, UR40, URZ ;  /* 0x000000280c0472a5 */ /* 0x000fe4000f8e00ff */
[----:B------:R-:W-:Y:S01]  /*4ab0*/  UIADD3 UR6, UPT, UPT, -UR12, URZ, URZ ;  /* 0x000000ff0c067290 */ /* 0x000fe2000fffe1ff */
[----:B------:R-:W-:Y:S03]  /*4ac0*/  @!P2 IMAD.MOV.U32 R0, RZ, 0x20, RZ ;  /* 0x00000020ff00a824 */ /* 0x000fe600078e00ff */
[----:B------:R-:W-:Y:S01]  /*4ad0*/  UIMAD UR11, UR32, UR6, UR11 ;  /* 0x00000006200b72a4 */ /* 0x000fe2000f8e020b */
[----:B------:R-:W-:Y:S01]  /*4ae0*/  @!P2 IMAD.MOV.U32 R0, RZ, 0x400, R0 ;  /* 0x00000400ff00a824 */ /* 0x000fe200078e0000 */
[----:B------:R-:W-:Y:S02]  /*4af0*/  UMOV UR4, UR5 ;  /* 0x0000000500047c82 */ /* 0x000fe40008000000 */
[----:B------:R-:W-:Y:S04]  /*4b00*/  USHF.R.U32.HI UR4, URZ, UR41, UR4 ;  /* 0x00000029ff047299 */ /* 0x000fe80008011604 */
[----:B------:R-:W-:Y:S02]  /*4b10*/  USEL UR13, UR12, UR4, !UP0 ;  /* 0x000000040c0d7287 */ /* 0x000fe4000c000000 */
[----:B------:R-:W-:Y:S02]  /*4b20*/  UISETP.NE.AND UP0, UPT, UR42, 0x1, UPT ;  /* 0x000000012a00788c */ /* 0x000fe4000bf05270 */
[----:B------:R-:W-:Y:S07]  /*4b30*/  UIMAD.WIDE.U32 UR4, UR13, UR43, URZ ;  /* 0x0000002b0d0472a5 */ /* 0x000fee000f8e00ff */
[----:B------:R-:W-:Y:S02]  /*4b40*/  UMOV UR4, UR5 ;  /* 0x0000000500047c82 */ /* 0x000fe40008000000 */
[----:B-1----:R-:W-:Y:S04]  /*4b50*/  USHF.R.U32.HI UR4, URZ, UR48, UR4 ;  /* 0x00000030ff047299 */ /* 0x002fe80008011604 */
[----:B------:R-:W-:Y:S02]  /*4b60*/  USEL UR14, UR13, UR4, !UP0 ;  /* 0x000000040d0e7287 */ /* 0x000fe4000c000000 */
[----:B------:R-:W-:Y:S02]  /*4b70*/  UIADD3 UR4, UPT, UPT, -UR13, URZ, URZ ;  /* 0x000000ff0d047290 */ /* 0x000fe4000fffe1ff */
[----:B------:R-:W-:Y:S02]  /*4b80*/  UIADD3 UR5, UPT, UPT, -UR14, URZ, URZ ;  /* 0x000000ff0e057290 */ /* 0x000fe4000fffe1ff */
[----:B------:R-:W-:Y:S02]  /*4b90*/  UIMAD UR12, UR35, UR4, UR12 ;  /* 0x00000004230c72a4 */ /* 0x000fe4000f8e020c */
[----:B------:R-:W-:Y:S01]  /*4ba0*/  UIMAD UR13, UR42, UR5, UR13 ;  /* 0x000000052a0d72a4 */ /* 0x000fe2000f8e020d */
[----:B--2---:R-:W-:Y:S11]  /*4bb0*/  @!P1 BRA `(.L_x_70) ;  /* 0x0000003c00649947 */ /* 0x004ff60003800000 */
.L_x_146:
[----:B------:R-:W2:Y:S01]  /*4bc0*/  S2UR UR49, SR_CgaCtaId ;  /* 0x00000000003179c3 */ /* 0x000ea20000008800 */
[----:B------:R-:W-:Y:S01]  /*4bd0*/  @!P2 R2UR UR4, R0 ;  /* 0x000000000004a2ca */ /* 0x000fe200000e0000 */
[----:B------:R-:W-:Y:S01]  /*4be0*/  VOTEU.ALL UP0, P2 ;  /* 0x0000000000ff7886 */ /* 0x000fe20001000000 */
[----:B-1----:R-:W-:Y:S02]  /*4bf0*/  @!P2 IADD3 R8, P1, PT, R12, 0x680, RZ ;  /* 0x000006800c08a810 */ /* 0x002fe40007f3e0ff */
[----:B------:R-:W-:Y:S02]  /*4c00*/  @P0 SHF.R.U32.HI R17, RZ, 0x10, R5 ;  /* 0x00000010ff110819 */ /* 0x000fe40000011605 */
[----:B------:R-:W-:Y:S01]  /*4c10*/  @!P2 R2UR UR6, R8 ;  /* 0x000000000806a2ca */ /* 0x000fe200000e0000 */
[----:B------:R-:W-:Y:S01]  /*4c20*/  @!P2 IMAD.X R0, RZ, RZ, R13, P1 ;  /* 0x000000ffff00a224 */ /* 0x000fe200008e060d */
[----:B------:R-:W-:Y:S04]  /*4c30*/  @!UP0 ULEA UR5, UR23, UR24, 0xd ;  /* 0x0000001817058291 */ /* 0x000fe8000f8e68ff */
[----:B------:R-:W-:Y:S02]  /*4c40*/  @!UP0 UIADD3 UR8, UPT, UPT, UR5, 0x200, URZ ;  /* 0x0000020005088890 */ /* 0x000fe4000fffe0ff */
[----:B------:R-:W-:Y:S01]  /*4c50*/  @!UP0 UPRMT UR22, UR4, 0x5410, URZ ;  /* 0x0000541004168896 */ /* 0x000fe200080000ff */
[----:B------:R-:W-:Y:S01]  /*4c60*/  @!P2 R2UR UR4, R0 ;  /* 0x000000000004a2ca */ /* 0x000fe200000e0000 */
[----:B------:R-:W-:Y:S01]  /*4c70*/  UIADD3 UR5, UPT, UPT, UR23, 0x1, URZ ;  /* 0x0000000117057890 */ /* 0x000fe2000fffe0ff */
[----:B------:R-:W-:Y:S02]  /*4c80*/  @!P2 IMAD.MOV.U32 R0, RZ, RZ, 0x2000 ;  /* 0x00002000ff00a424 */ /* 0x000fe400078e00ff */
[----:B------:R-:W-:Y:S01]  /*4c90*/  IMAD.U32 R18, RZ, RZ, UR6 ;  /* 0x00000006ff127e24 */ /* 0x000fe2000f8e00ff */
[----:B------:R-:W-:Y:S04]  /*4ca0*/  UISETP.NE.AND UP0, UPT, UR5, 0x3, UPT ;  /* 0x000000030500788c */ /* 0x000fe8000bf05270 */
[----:B------:R-:W-:Y:S01]  /*4cb0*/  @!P2 R2UR UR20, R18 ;  /* 0x000000001214a2ca */ /* 0x000fe200000e0000 */
[----:B------:R-:W-:Y:S02]  /*4cc0*/  USEL UR5, UR5, URZ, UP0 ;  /* 0x000000ff05057287 */ /* 0x000fe40008000000 */
[----:B------:R-:W-:Y:S01]  /*4cd0*/  USEL UR23, URZ, 0x1, UP0 ;  /* 0x00000001ff177887 */ /* 0x000fe20008000000 */
[----:B------:R-:W-:Y:S01]  /*4ce0*/  IMAD.U32 R19, RZ, RZ, UR4 ;  /* 0x00000004ff137e24 */ /* 0x000fe2000f8e00ff */
[----:B------:R-:W-:Y:S01]  /*4cf0*/  UIADD3 UR4, UPT, UPT, UR7, 0x80, URZ ;  /* 0x0000008007047890 */ /* 0x000fe2000fffe0ff */
[----:B------:R-:W-:Y:S03]  /*4d00*/  VOTEU.ALL UP0, P2 ;  /* 0x0000000000ff7886 */ /* 0x000fe60001000000 */
[----:B------:R-:W-:Y:S01]  /*4d10*/  @!P2 R2UR UR21, R19 ;  /* 0x000000001315a2ca */ /* 0x000fe200000e0000 */
[----:B--2---:R-:W-:Y:S01]  /*4d20*/  UPRMT UR6, UR49, 0x654, UR4 ;  /* 0x0000065431067896 */ /* 0x004fe20008000004 */
[----:B------:R-:W-:Y:S01]  /*4d30*/  LOP3.LUT R11, R11, UR23, RZ, 0x3c, !PT ;  /* 0x000000170b0b7c12 */ /* 0x000fe2000f8e3cff */
[----:B------:R-:W-:Y:S01]  /*4d40*/  @!UP0 UMOV UR9, UR4 ;  /* 0x0000000400098c82 */ /* 0x000fe20008000000 */
[----:B------:R-:W-:Y:S01]  /*4d50*/  @!UP0 UMOV UR10, UR25 ;  /* 0x00000019000a8c82 */ /* 0x000fe20008000000 */
[----:B------:R-:W-:Y:S01]  /*4d60*/  ULEA UR4, UR5, UR24, 0x3 ;  /* 0x0000001805047291 */ /* 0x000fe2000f8e18ff */
[----:B------:R-:W-:Y:S07]  /*4d70*/  SHF.L.U32 R14, R11, 0x1f, RZ ;  /* 0x0000001f0b0e7819 */ /* 0x000fee00000006ff */
[----:B------:R1:W-:Y:S01]  /*4d80*/  @!UP0 UTMALDG.5D.IM2COL [UR8], [UR20], UR22 ;  /* 0x00000008140083b4 */ /* 0x0003e20008060016 */
[----:B------:R1:W-:Y:S01]  /*4d90*/  @!P2 SYNCS.ARRIVE.TRANS64.RED.A0TR RZ, [UR7+0x80], R0 ;  /* 0x00008000ffffa9a7 */ /* 0x0003e20008300407 */
[----:B------:R-:W-:Y:S01]  /*4da0*/  SYNCS.ARRIVE.TRANS64.RED.A1T0 RZ, [UR6], RZ ;  /* 0x000000ffffff79a7 */ /* 0x000fe20008100406 */
[----:B------:R-:W2:Y:S02]  /*4db0*/  SYNCS.PHASECHK.TRANS64.TRYWAIT P1, [UR4+0x98], R14 ;  /* 0x0000980eff0075a7 */ /* 0x000ea40008021104 */
[----:B-12---:R-:W-:Y:S05]  /*4dc0*/  @!P1 BRA `(.L_x_71) ;  /* 0x0000003800f89947 */ /* 0x006fea0003800000 */
.L_x_148:
[----:B------:R-:W2:Y:S01]  /*4dd0*/  S2UR UR21, SR_CgaCtaId ;  /* 0x00000000001579c3 */ /* 0x000ea20000008800 */
[----:B------:R-:W-:Y:S01]  /*4de0*/  UIADD3 UR6, UPT, UPT, UR5, 0x1, URZ ;  /* 0x0000000105067890 */ /* 0x000fe2000fffe0ff */
[----:B------:R-:W-:Y:S01]  /*4df0*/  @!P2 IMAD.MOV.U32 R0, RZ, 0x20, RZ ;  /* 0x00000020ff00a824 */ /* 0x000fe200078e00ff */
[----:B------:R-:W-:Y:S01]  /*4e00*/  UIADD3 UR22, UPT, UPT, UR15, UR45, URZ ;  /* 0x0000002d0f167290 */ /* 0x000fe2000fffe0ff */
[----:B------:R-:W-:Y:S01]  /*4e10*/  @!P2 IADD3 R4, P1, PT, R12, 0x680, RZ ;  /* 0x000006800c04a810 */ /* 0x000fe20007f3e0ff */
[----:B------:R-:W-:Y:S01]  /*4e20*/  UISETP.NE.AND UP0, UPT, UR6, 0x3, UPT ;  /* 0x000000030600788c */ /* 0x000fe2000bf05270 */
[----:B------:R-:W-:Y:S01]  /*4e30*/  @!P2 IMAD.MOV.U32 R0, RZ, 0x400, R0 ;  /* 0x00000400ff00a824 */ /* 0x000fe200078e0000 */
[----:B------:R-:W-:Y:S01]  /*4e40*/  LOP3.LUT R10, R10, 0x1, RZ, 0x3c, !PT ;  /* 0x000000010a0a7812 */ /* 0x000fe200078e3cff */
[----:B------:R-:W-:Y:S02]  /*4e50*/  UIADD3 UR50, UPT, UPT, UR16, UR44, URZ ;  /* 0x0000002c10327290 */ /* 0x000fe4000fffe0ff */
[----:B------:R-:W-:Y:S01]  /*4e60*/  USEL UR23, UR6, URZ, UP0 ;  /* 0x000000ff06177287 */ /* 0x000fe20008000000 */
[----:B------:R-:W-:Y:S01]  /*4e70*/  @!P2 R2UR UR6, R0 ;  /* 0x000000000006a2ca */ /* 0x000fe200000e0000 */
[----:B------:R-:W-:Y:S01]  /*4e80*/  @!P2 IMAD.X R0, RZ, RZ, R13, P1 ;  /* 0x000000ffff00a224 */ /* 0x000fe200008e060d */
[----:B------:R-:W-:Y:S01]  /*4e90*/  PLOP3.LUT P0, PT, PT, PT, UP0, 0x80, 0x8 ;  /* 0x000000000008781c */ /* 0x000fe20003f0f008 */
[----:B------:R-:W-:Y:S01]  /*4ea0*/  UPLOP3.LUT UP4, UPT, UPT, UPT, UPT, 0x80, 0x8 ;  /* 0x000000000008789c */ /* 0x000fe20003f8f070 */
[----:B------:R-:W-:Y:S05]  /*4eb0*/  VOTEU.ALL UP0, P2 ;  /* 0x0000000000ff7886 */ /* 0x000fea0001000000 */
[----:B------:R-:W-:Y:S02]  /*4ec0*/  @!UP0 ULEA UR5, UR5, UR24, 0xd ;  /* 0x0000001805058291 */ /* 0x000fe4000f8e68ff */
[----:B------:R-:W-:Y:S02]  /*4ed0*/  @!UP0 UIADD3 UR10, UPT, UPT, UR25, 0x20, URZ ;  /* 0x00000020190a8890 */ /* 0x000fe4000fffe0ff */
[----:B------:R-:W-:Y:S02]  /*4ee0*/  @!UP0 UIADD3 UR8, UPT, UPT, UR5, 0x200, URZ ;  /* 0x0000020005088890 */ /* 0x000fe4000fffe0ff */
[----:B------:R-:W-:Y:S01]  /*4ef0*/  @!UP0 UPRMT UR20, UR6, 0x5410, URZ ;  /* 0x0000541006148896 */ /* 0x000fe200080000ff */
[----:B------:R-:W-:Y:S01]  /*4f00*/  @!P2 R2UR UR6, R4 ;  /* 0x000000000406a2ca */ /* 0x000fe200000e0000 */
[----:B------:R-:W-:Y:S01]  /*4f10*/  VOTEU.ALL UP0, P2 ;  /* 0x0000000000ff7886 */ /* 0x000fe20001000000 */
[----:B------:R-:W-:Y:S02]  /*4f20*/  @!P2 R2UR UR5, R0 ;  /* 0x000000000005a2ca */ /* 0x000fe400000e0000 */
[----:B------:R-:W-:Y:S04]  /*4f30*/  SEL R0, RZ, 0x1, P0 ;  /* 0x00000001ff007807 */ /* 0x000fe80000000000 */
[----:B------:R-:W-:Y:S05]  /*4f40*/  LOP3.LUT R11, R11, R0, RZ, 0x3c, !PT ;  /* 0x000000000b0b7212 */ /* 0x000fea00078e3cff */
[----:B------:R-:W-:Y:S02]  /*4f50*/  IMAD.U32 R4, RZ, RZ, UR6 ;  /* 0x00000006ff047e24 */ /* 0x000fe4000f8e00ff */
[----:B-1----:R-:W-:Y:S01]  /*4f60*/  IMAD.U32 R5, RZ, RZ, UR5 ;  /* 0x00000005ff057e24 */ /* 0x002fe2000f8e00ff */
[----:B------:R-:W-:Y:S02]  /*4f70*/  UIADD3 UR5, UPT, UPT, UR4, 0x80, URZ ;  /* 0x0000008004057890 */ /* 0x000fe4000fffe0ff */
[----:B------:R-:W-:Y:S02]  /*4f80*/  @!P2 R2UR UR6, R4 ;  /* 0x000000000406a2ca */ /* 0x000fe400000e0000 */
[----:B------:R-:W-:Y:S03]  /*4f90*/  @!P2 R2UR UR7, R5 ;  /* 0x000000000507a2ca */ /* 0x000fe600000e0000 */
[----:B------:R-:W-:Y:S01]  /*4fa0*/  @!UP0 UMOV UR9, UR5 ;  /* 0x0000000500098c82 */ /* 0x000fe20008000000 */
[----:B--2---:R-:W-:Y:S09]  /*4fb0*/  UPRMT UR5, UR21, 0x654, UR5 ;  /* 0x0000065415057896 */ /* 0x004ff20008000005 */
[----:B------:R2:W-:Y:S01]  /*4fc0*/  @!UP0 UTMALDG.5D.IM2COL [UR8], [UR6], UR20 ;  /* 0x00000008060083b4 */ /* 0x0005e20008060014 */
[----:B------:R2:W-:Y:S01]  /*4fd0*/  @!P2 SYNCS.ARRIVE.TRANS64.RED.A0TR RZ, [UR4+0x80], R9 ;  /* 0x00008009ffffa9a7 */ /* 0x0005e20008300404 */
[----:B------:R-:W-:Y:S01]  /*4fe0*/  SYNCS.ARRIVE.TRANS64.RED.A1T0 RZ, [UR5], RZ ;  /* 0x000000ffffff79a7 */ /* 0x000fe20008100405 */
[----:B------:R-:W-:Y:S05]  /*4ff0*/  BRA.U UP1, `(.L_x_72) ;  /* 0xfffffff101a47547 */ /* 0x000fea000b83ffff */
[----:B------:R-:W-:Y:S01]  /*5000*/  UIADD3 UR5, UPT, UPT, UR24, 0x98, URZ ;  /* 0x0000009818057890 */ /* 0x000fe2000fffe0ff */
[----:B------:R-:W-:-:S03]  /*5010*/  SHF.L.U32 R3, R11, 0x1f, RZ ;  /* 0x0000001f0b037819 */ /* 0x000fc600000006ff */
[----:B------:R-:W-:-:S09]  /*5020*/  ULEA UR4, UR23, UR5, 0x3 ;  /* 0x0000000517047291 */ /* 0x000fd2000f8e18ff */
[----:B------:R-:W1:Y:S02]  /*5030*/  SYNCS.PHASECHK.TRANS64.TRYWAIT P0, [UR4], R3 ;  /* 0x00000003ff0075a7 */ /* 0x000e640008001104 */
[----:B-1----:R-:W-:Y:S05]  /*5040*/  @!P0 BRA `(.L_x_73) ;  /* 0x0000003800708947 */ /* 0x002fea0003800000 */
.L_x_150:
[----:B------:R-:W-:-:S04]  /*5050*/  UIADD3 UR4, UPT, UPT, UR23, 0x1, URZ ;  /* 0x0000000117047890 */ /* 0x000fc8000fffe0ff */
[----:B------:R-:W-:-:S04]  /*5060*/  UISETP.NE.AND UP0, UPT, UR4, 0x3, UPT ;  /* 0x000000030400788c */ /* 0x000fc8000bf05270 */
[----:B------:R-:W-:Y:S02]  /*5070*/  USEL UR4, UR4, URZ, UP0 ;  /* 0x000000ff04047287 */ /* 0x000fe40008000000 */
[----:B------:R-:W-:-:S04]  /*5080*/  PLOP3.LUT P0, PT, PT, PT, UP0, 0x80, 0x8 ;  /* 0x000000000008781c */ /* 0x000fc80003f0f008 */
[----:B------:R-:W-:Y:S01]  /*5090*/  SEL R2, RZ, 0x1, P0 ;  /* 0x00000001ff027807 */ /* 0x000fe20000000000 */
[----:B-1----:R-:W-:-:S03]  /*50a0*/  IMAD.U32 R0, RZ, RZ, UR4 ;  /* 0x00000004ff007e24 */ /* 0x002fc6000f8e00ff */
[----:B------:R-:W-:Y:S01]  /*50b0*/  LOP3.LUT R11, R11, R2, RZ, 0x3c, !PT ;  /* 0x000000020b0b7212 */ /* 0x000fe200078e3cff */
[C---:B------:R-:W-:Y:S01]  /*50c0*/  VIADD R4, R0.reuse, 0x1 ;  /* 0x0000000100047836 */ /* 0x040fe20000000000 */
[----:B------:R-:W-:Y:S02]  /*50d0*/  LEA R2, R0, UR5, 0x3 ;  /* 0x0000000500027c11 */ /* 0x000fe4000f8e18ff */
[----:B------:R-:W-:Y:S02]  /*50e0*/  SHF.L.U32 R3, R11, 0x1f, RZ ;  /* 0x0000001f0b037819 */ /* 0x000fe400000006ff */
[----:B------:R-:W-:Y:S02]  /*50f0*/  ISETP.NE.AND P0, PT, R4, 0x3, PT ;  /* 0x000000030400780c */ /* 0x000fe40003f05270 */
[----:B------:R-:W1:Y:S02]  /*5100*/  SYNCS.PHASECHK.TRANS64.TRYWAIT P1, [R2+URZ], R3 ;  /* 0x00000003020075a7 */ /* 0x000e6400080211ff */
[----:B------:R-:W-:-:S02]  /*5110*/  SEL R0, RZ, 0x1, P0 ;  /* 0x00000001ff007807 */ /* 0x000fc40000000000 */
[----:B------:R-:W-:Y:S02]  /*5120*/  SEL R4, R4, RZ, P0 ;  /* 0x000000ff04047207 */ /* 0x000fe40000000000 */
[----:B------:R-:W-:Y:S01]  /*5130*/  LOP3.LUT R0, R11, R0, RZ, 0x3c, !PT ;  /* 0x000000000b007212 */ /* 0x000fe200078e3cff */
[----:B-1----:R-:W-:Y:S06]  /*5140*/  @!P1 BRA `(.L_x_74) ;  /* 0x0000003800489947 */ /* 0x002fec0003800000 */
.L_x_151:
[----:B------:R-:W-:Y:S02]  /*5150*/  LEA R4, R4, UR5, 0x3 ;  /* 0x0000000504047c11 */ /* 0x000fe4000f8e18ff */
[----:B-1----:R-:W-:-:S07]  /*5160*/  SHF.L.U32 R3, R0, 0x1f, RZ ;  /* 0x0000001f00037819 */ /* 0x002fce00000006ff */
.L_x_75:
[----:B-1----:R1:W4:Y:S02]  /*5170*/  SYNCS.PHASECHK.TRANS64.TRYWAIT P0, [R4+URZ], R3 ;  /* 0x00000003040075a7 */ /* 0x00232400080011ff */
[----:B----4-:R-:W-:Y:S05]  /*5180*/  @!P0 NANOSLEEP.SYNCS 0x989680 ;  /* 0x009896800000895d */ /* 0x010fea0003900000 */
[----:B------:R-:W4:Y:S02]  /*5190*/  @!P0 SYNCS.PHASECHK.TRANS64 P0, [R4+URZ], R3 ;  /* 0x00000003040085a7 */ /* 0x000f2400080010ff */
[----:B--234-:R-:W-:Y:S05]  /*51a0*/  @P0 EXIT ;  /* 0x000000000000094d */ /* 0x01cfea0003800000 */
[----:B------:R-:W-:Y:S05]  /*51b0*/  BRA `(.L_x_75) ;  /* 0xfffffffc00ec7947 */ /* 0x000fea000383ffff */
.L_x_63:
[----:B------:R-:W-:-:S06]  /*51c0*/  UISETP.GE.AND UP0, UPT, UR15, 0x4, UPT ;  /* 0x000000040f00788c */ /* 0x000fcc000bf06270 */
[----:B------:R-:W-:-:S13]  /*51d0*/  PLOP3.LUT P0, PT, PT, PT, UP0, 0x80, 0x8 ;  /* 0x000000000008781c */ /* 0x000fda0003f0f008 */
[----:B-1----:R-:W-:Y:S05]  /*51e0*/  @!P0 EXIT ;  /* 0x000000000000894d */ /* 0x002fea0003800000 */
[----:B------:R-:W1:Y:S08]  /*51f0*/  S2UR UR4, SR_CgaCtaId ;  /* 0x00000000000479c3 */ /* 0x000e700000008800 */
[----:B------:R-:W-:Y:S01]  /*5200*/  BAR.SYNC.DEFER_BLOCKING 0x6, 0xa0 ;  /* 0x0182800000007b1d */ /* 0x000fe20000010000 */
[C---:B------:R-:W-:Y:S01]  /*5210*/  IMAD.SHL.U32 R0, R99.reuse, 0x20, RZ ;  /* 0x0000002063007824 */ /* 0x040fe200078e00ff */
[C---:B------:R-:W-:Y:S01]  /*5220*/  LOP3.LUT R104, R99.reuse, 0x2, RZ, 0xc0, !PT ;  /* 0x0000000263687812 */ /* 0x040fe200078ec0ff */
[C---:B------:R-:W-:Y:S01]  /*5230*/  IMAD.SHL.U32 R107, R99.reuse, 0x4, RZ ;  /* 0x00000004636b7824 */ /* 0x040fe200078e00ff */
[C---:B------:R-:W-:Y:S01]  /*5240*/  LOP3.LUT R89, R99.reuse, 0x60, RZ, 0xc0, !PT ;  /* 0x0000006063597812 */ /* 0x040fe200078ec0ff */
[----:B------:R-:W-:Y:S01]  /*5250*/  IMAD.U32 R37, R99, 0x10000, RZ ;  /* 0x0001000063257824 */ /* 0x000fe200078e00ff */
[----:B------:R-:W-:-:S02]  /*5260*/  UMOV UR49, 0x400 ;  /* 0x0000040000317882 */ /* 0x000fc40000000000 */
[----:B------:R-:W2:Y:S01]  /*5270*/  LDC.64 R76, c[0x0][0x988] ;  /* 0x00026200ff4c7b82 */ /* 0x000ea20000000a00 */
[----:B------:R-:W-:Y:S01]  /*5280*/  LOP3.LUT R6, R0, 0xc0, RZ, 0xc0, !PT ;  /* 0x000000c000067812 */ /* 0x000fe200078ec0ff */
[----:B------:R-:W-:Y:S01]  /*5290*/  HFMA2 R46, -RZ, RZ, 0, 0 ;  /* 0x00000000ff2e7431 */ /* 0x000fe200000001ff */
[----:B------:R-:W-:Y:S01]  /*52a0*/  LOP3.LUT R99, R99, 0x4, RZ, 0xc0, !PT ;  /* 0x0000000463637812 */ /* 0x000fe200078ec0ff */
[----:B------:R-:W-:Y:S01]  /*52b0*/  IMAD.MOV.U32 R88, RZ, RZ, 0x1 ;  /* 0x00000001ff587424 */ /* 0x000fe200078e00ff */
[----:B------:R-:W-:Y:S01]  /*52c0*/  LOP3.LUT R107, R6, 0x18, R107, 0xf8, !PT ;  /* 0x00000018066b7812 */ /* 0x000fe200078ef86b */
[----:B------:R-:W-:Y:S01]  /*52d0*/  IMAD.MOV.U32 R36, RZ, RZ, RZ ;  /* 0x000000ffff247224 */ /* 0x000fe200078e00ff */
[----:B------:R-:W-:Y:S01]  /*52e0*/  IADD3 R106, PT, PT, -R99, 0x2, RZ ;  /* 0x00000002636a7810 */ /* 0x000fe20007ffe1ff */
[----:B------:R-:W3:Y:S01]  /*52f0*/  LDC.64 R78, c[0x0][0x990] ;  /* 0x00026400ff4e7b82 */ /* 0x000ee20000000a00 */
[----:B------:R-:W-:Y:S02]  /*5300*/  LOP3.LUT R107, R107, 0xf20, R0, 0xf8, !PT ;  /* 0x00000f206b6b7812 */ /* 0x000fe400078ef800 */
[----:B------:R-:W-:-:S02]  /*5310*/  CS2R R86, SRZ ;  /* 0x0000000000567805 */ /* 0x000fc4000001ff00 */
[----:B------:R-:W-:Y:S01]  /*5320*/  LOP3.LUT R37, R37, 0x600000, RZ, 0xc0, !PT ;  /* 0x0060000025257812 */ /* 0x000fe200078ec0ff */
[----:B------:R-:W-:Y:S01]  /*5330*/  IMAD.MOV R104, RZ, RZ, -R104 ;  /* 0x000000ffff687224 */ /* 0x000fe200078e0a68 */
[----:B------:R-:W-:Y:S01]  /*5340*/  IADD3 R99, PT, PT, -R99, RZ, RZ ;  /* 0x000000ff63637210 */ /* 0x000fe20007ffe1ff */
[----:B------:R-:W-:Y:S01]  /*5350*/  IMAD.SHL.U32 R106, R106, 0x10, RZ ;  /* 0x000000106a6a7824 */ /* 0x000fe200078e00ff */
[----:B------:R-:W4:Y:S01]  /*5360*/  LDCU UR54, c[0x0][0x370] ;  /* 0x00006e00ff3677ac */ /* 0x000f220008000800 */
[----:B-1----:R-:W-:Y:S01]  /*5370*/  ULEA UR49, UR4, UR49, 0x18 ;  /* 0x0000003104317291 */ /* 0x002fe2000f8ec0ff */
[----:B------:R-:W1:Y:S01]  /*5380*/  LDCU.64 UR4, c[0x0][0x9a8] ;  /* 0x00013500ff0477ac */ /* 0x000e620008000a00 */
[----:B------:R-:W2:Y:S07]  /*5390*/  LDCU UR48, c[0x0][0xc0c] ;  /* 0x00018180ff3077ac */ /* 0x000eae0008000800 */
[----:B------:R-:W4:Y:S01]  /*53a0*/  LDS R2, [UR49+0x110] ;  /* 0x00011031ff027984 */ /* 0x000f220008000800 */
[----:B------:R-:W2:Y:S01]  /*53b0*/  LDCU UR38, c[0x0][0xc30] ;  /* 0x00018600ff2677ac */ /* 0x000ea20008000800 */
[----:B------:R-:W2:Y:S01]  /*53c0*/  LDCU.64 UR62, c[0x0][0x988] ;  /* 0x00013100ff3e77ac */ /* 0x000ea20008000a00 */
[----:B------:R-:W2:Y:S01]  /*53d0*/  LDCU.64 UR46, c[0x0][0xc28] ;  /* 0x00018500ff2e77ac */ /* 0x000ea20008000a00 */
[----:B-1----:R-:W-:Y:S01]  /*53e0*/  IMAD.U32 R93, RZ, RZ, UR4 ;  /* 0x00000004ff5d7e24 */ /* 0x002fe2000f8e00ff */
[----:B------:R-:W-:Y:S01]  /*53f0*/  MOV R92, UR5 ;  /* 0x00000005005c7c02 */ /* 0x000fe20008000f00 */
[----:B------:R-:W1:Y:S01]  /*5400*/  LDCU.128 UR4, c[0x0][0xb80] ;  /* 0x00017000ff0477ac */ /* 0x000e620008000c00 */
[----:B------:R-:W2:Y:S01]  /*5410*/  LDCU.64 UR60, c[0x0][0x9b0] ;  /* 0x00013600ff3c77ac */ /* 0x000ea20008000a00 */
[----:B------:R-:W2:Y:S01]  /*5420*/  LDCU.128 UR56, c[0x0][0xc10] ;  /* 0x00018200ff3877ac */ /* 0x000ea20008000c00 */
[----:B------:R-:W2:Y:S01]  /*5430*/  LDCU UR53, c[0x0][0x374] ;  /* 0x00006e80ff3577ac */ /* 0x000ea20008000800 */
[----:B------:R-:W-:Y:S01]  /*5440*/  UMOV UR51, URZ ;  /* 0x000000ff00337c82 */ /* 0x000fe20008000000 */
[----:B------:R-:W-:Y:S01]  /*5450*/  UMOV UR52, URZ ;  /* 0x000000ff00347c82 */ /* 0x000fe20008000000 */
[----:B-1----:R-:W-:Y:S01]  /*5460*/  IMAD.U32 R97, RZ, RZ, UR4 ;  /* 0x00000004ff617e24 */ /* 0x002fe2000f8e00ff */
[----:B------:R-:W-:Y:S01]  /*5470*/  UIADD3 UR4, UPT, UPT, UR49, 0x200, URZ ;  /* 0x0000020031047890 */ /* 0x000fe2000fffe0ff */
[----:B------:R-:W-:Y:S01]  /*5480*/  IMAD.U32 R96, RZ, RZ, UR5 ;  /* 0x00000005ff607e24 */ /* 0x000fe2000f8e00ff */
[----:B------:R-:W-:Y:S01]  /*5490*/  MOV R95, UR6 ;  /* 0x00000006005f7c02 */ /* 0x000fe20008000f00 */
[----:B------:R-:W-:-:S03]  /*54a0*/  IMAD.U32 R94, RZ, RZ, UR7 ;  /* 0x00000007ff5e7e24 */ /* 0x000fc6000f8e00ff */
[----:B------:R-:W-:Y:S01]  /*54b0*/  IMAD.U32 R0, RZ, RZ, UR4 ;  /* 0x00000004ff007e24 */ /* 0x000fe2000f8e00ff */
[----:B------:R-:W-:Y:S01]  /*54c0*/  LEA R107, R107, UR4, 0x1 ;  /* 0x000000046b6b7c11 */ /* 0x000fe2000f8e08ff */
[C---:B----4-:R-:W-:Y:S01]  /*54d0*/  VIADD R3, R2.reuse, 0x40 ;  /* 0x0000004002037836 */ /* 0x050fe20000000000 */
[----:B------:R-:W-:-:S04]  /*54e0*/  LOP3.LUT R2, R2, 0xffff, RZ, 0xc0, !PT ;  /* 0x0000ffff02027812 */ /* 0x000fc800078ec0ff */
[----:B------:R-:W-:-:S05]  /*54f0*/  LOP3.LUT R3, R3, 0xffff, RZ, 0xc0, !PT ;  /* 0x0000ffff03037812 */ /* 0x000fca00078ec0ff */
[----:B--23--:R1:W-:Y:S02]  /*5500*/  STL.64 [R1], R2 ;  /* 0x0000000201007387 */ /* 0x00c3e40000100a00 */
.L_x_106:
[----:B-1----:R-:W-:Y:S04]  /*5510*/  SHF.L.U32 R3, R86, 0x1f, RZ ;  /* 0x0000001f56037819 */ /* 0x002fe800000006ff */
[----:B------:R-:W1:Y:S02]  /*5520*/  SYNCS.PHASECHK.TRANS64.TRYWAIT P0, [UR49+0xc0], R3 ;  /* 0x0000c003ff0075a7 */ /* 0x000e640008001131 */
[----:B-1----:R-:W-:Y:S05]  /*5530*/  @!P0 BRA `(.L_x_76) ;  /* 0x0000003400608947 */ /* 0x002fea0003800000 */
.L_x_153:
[----:B------:R-:W2:Y:S01]  /*5540*/  LDS.128 R4, [UR49+0x100] ;  /* 0x00010031ff047984 */ /* 0x000ea20008000c00 */
[----:B------:R-:W-:Y:S01]  /*5550*/  UIADD3 UR4, UPT, UPT, UR49, 0xc8, URZ ;  /* 0x000000c831047890 */ /* 0x000fe2000fffe0ff */
[----:B------:R-:W-:Y:S01]  /*5560*/  IMAD R2, R36, 0x4, R1 ;  /* 0x0000000424027824 */ /* 0x000fe200078e0201 */
[----:B------:R-:W-:Y:S01]  /*5570*/  UISETP.GE.AND UP0, UPT, UR39, 0x1, UPT ;  /* 0x000000012700788c */ /* 0x000fe2000bf06270 */
[----:B------:R-:W-:Y:S01]  /*5580*/  @!PT LDS RZ, [RZ] ;  /* 0x00000000fffff984 */ /* 0x000fe20000000800 */
[----:B------:R-:W-:Y:S01]  /*5590*/  @!PT LDS RZ, [RZ] ;  /* 0x00000000fffff984 */ /* 0x000fe20000000800 */
[----:B------:R-:W-:Y:S01]  /*55a0*/  @!PT LDS RZ, [RZ] ;  /* 0x00000000fffff984 */ /* 0x000fe20000000800 */
[----:B------:R-:W-:Y:S01]  /*55b0*/  @!PT LDS RZ, [RZ] ;  /* 0x00000000fffff984 */ /* 0x000fe20000000800 */
[----:B------:R3:W-:Y:S06]  /*55c0*/  MEMBAR.ALL.CTA ;  /* 0x0000000000007992 */ /* 0x0007ec0000008000 */
[----:B---3--:R-:W3:Y:S01]  /*55d0*/  FENCE.VIEW.ASYNC.S ;  /* 0x00000000000073c6 */ /* 0x008ee20000000000 */
[----:B------:R-:W-:Y:S09]  /*55e0*/  UPRMT UR4, URZ, 0x654, UR4 ;  /* 0x00000654ff047896 */ /* 0x000ff20008000004 */
[----:B---3--:R-:W-:Y:S01]  /*55f0*/  SYNCS.ARRIVE.TRANS64.RED.A1T0 RZ, [UR4], RZ ;  /* 0x000000ffffff79a7 */ /* 0x008fe20008100404 */
[----:B------:R-:W5:Y:S01]  /*5600*/  LDL R2, [R2] ;  /* 0x0000000002027983 */ /* 0x000f620000100800 */
[----:B--2---:R-:W-:Y:S11]  /*5610*/  LOP3.LUT P0, RZ, R6, 0x1, RZ, 0xc0, !PT ;  /* 0x0000000106ff7812 */ /* 0x004ff6000780c0ff */
[----:B------:R-:W-:Y:S02]  /*5620*/  @!UPT UIADD3 URZ, UPT, UPT, URZ, URZ, URZ ;  /* 0x000000fffffff290 */ /* 0x000fe4000fffe0ff */
[----:B------:R-:W-:Y:S01]  /*5630*/  VOTEU.ANY UP1, P0 ;  /* 0x0000000000ff7886 */ /* 0x000fe20000020100 */
[----:B------:R-:W-:Y:S01]  /*5640*/  PLOP3.LUT P0, PT, PT, PT, UP1, 0x80, 0x8 ;  /* 0x000000000008781c */ /* 0x000fe20003f0f018 */
[----:B------:R-:W-:Y:S11]  /*5650*/  UP2UR UR55, UPR, URZ, 0x2 ;  /* 0x00000002ff377883 */ /* 0x000ff60008000000 */
[----:B------:R-:W-:Y:S01]  /*5660*/  @!UPT UIADD3 URZ, UPT, UPT, URZ, URZ, URZ ;  /* 0x000000fffffff290 */ /* 0x000fe2000fffe0ff */
[----:B-1----:R-:W-:Y:S02]  /*5670*/  @P0 MOV R3, R4 ;  /* 0x0000000400030202 */ /* 0x002fe40000000f00 */
[----:B------:R-:W-:Y:S02]  /*5680*/  @P0 LOP3.LUT R0, R5, 0xffff, RZ, 0xc0, !PT ;  /* 0x0000ffff05000812 */ /* 0x000fe400078ec0ff */
[----:B------:R-:W-:Y:S02]  /*5690*/  @P0 R2UR UR5, R3 ;  /* 0x00000000030502ca */ /* 0x000fe400000e0000 */
[----:B------:R-:W-:Y:S11]  /*56a0*/  @P0 R2UR UR4, R0 ;  /* 0x00000000000402ca */ /* 0x000ff600000e0000 */
[----:B------:R-:W-:Y:S02]  /*56b0*/  @UP1 UMOV UR37, UR5 ;  /* 0x0000000500251c82 */ /* 0x000fe40008000000 */
[----:B------:R-:W-:Y:S01]  /*56c0*/  @UP1 UMOV UR36, UR4 ;  /* 0x0000000400241c82 */ /* 0x000fe20008000000 */
[----:B------:R-:W-:Y:S05]  /*56d0*/  BRA.U !UP0, `(.L_x_77) ;  /* 0x0000000108cc7547 */ /* 0x000fea000b800000 */
[----:B------:R-:W1:Y:S01]  /*56e0*/  LDCU UR9, c[0x0][0xc20] ;  /* 0x00018400ff0977ac */ /* 0x000e620008000800 */
[----:B------:R-:W-:Y:S02]  /*56f0*/  UIMAD.WIDE.U32 UR4, UR53, UR59, URZ ;  /* 0x0000003b350472a5 */ /* 0x000fe4000f8e00ff */
[----:B------:R-:W-:Y:S02]  /*5700*/  UIMAD.WIDE.U32 UR6, UR54, UR56, URZ ;  /* 0x00000038360672a5 */ /* 0x000fe4000f8e00ff */
[----:B------:R-:W-:Y:S02]  /*5710*/  UIMAD.WIDE.U32 UR10, UR36, UR59, URZ ;  /* 0x0000003b240a72a5 */ /* 0x000fe4000f8e00ff */
[----:B------:R-:W-:Y:S02]  /*5720*/  UISETP.NE.AND UP0, UPT, UR58, 0x1, UPT ;  /* 0x000000013a00788c */ /* 0x000fe4000bf05270 */
[----:B------:R-:W-:Y:S02]  /*5730*/  UISETP.NE.AND UP1, UPT, UR48, 0x1, UPT ;  /* 0x000000013000788c */ /* 0x000fe4000bf25270 */
[----:B------:R-:W-:Y:S02]  /*5740*/  UISETP.NE.AND UP2, UPT, UR39, 0x1, UPT ;  /* 0x000000012700788c */ /* 0x000fe4000bf45270 */
[----:B------:R-:W-:Y:S01]  /*5750*/  UIMAD.WIDE.U32 UR12, UR37, UR56, URZ ;  /* 0x00000038250c72a5 */ /* 0x000fe2000f8e00ff */
[----:B------:R-:W-:Y:S01]  /*5760*/  UMOV UR4, UR5 ;  /* 0x0000000500047c82 */ /* 0x000fe20008000000 */
[----:B------:R-:W-:Y:S01]  /*5770*/  UMOV UR6, UR11 ;  /* 0x0000000b00067c82 */ /* 0x000fe20008000000 */
[----:B-1----:R-:W-:Y:S03]  /*5780*/  USHF.R.U32.HI UR8, URZ, UR9, UR4 ;  /* 0x00000009ff087299 */ /* 0x002fe60008011604 */
[----:B------:R-:W-:Y:S02]  /*5790*/  UMOV UR4, UR7 ;  /* 0x0000000700047c82 */ /* 0x000fe40008000000 */
[----:B------:R-:W-:Y:S02]  /*57a0*/  USHF.R.U32.HI UR5, URZ, UR57, UR4 ;  /* 0x00000039ff057299 */ /* 0x000fe40008011604 */
[----:B------:R-:W-:Y:S02]  /*57b0*/  USEL UR4, UR53, UR8, !UP0 ;  /* 0x0000000835047287 */ /* 0x000fe4000c000000 */
[----:B------:R-:W-:Y:S02]  /*57c0*/  USHF.R.U32.HI UR8, URZ, UR9, UR6 ;  /* 0x00000009ff087299 */ /* 0x000fe40008011606 */
[----:B------:R-:W-:Y:S02]  /*57d0*/  UIMAD.WIDE.U32 UR6, UR4, UR46, URZ ;  /* 0x0000002e040672a5 */ /* 0x000fe4000f8e00ff */
[----:B------:R-:W-:Y:S02]  /*57e0*/  USEL UR9, UR54, UR5, !UP1 ;  /* 0x0000000536097287 */ /* 0x000fe4000c800000 */
[----:B------:R-:W-:Y:S02]  /*57f0*/  USEL UR8, UR36, UR8, !UP0 ;  /* 0x0000000824087287 */ /* 0x000fe4000c000000 */
[----:B------:R-:W-:Y:S01]  /*5800*/  UIMAD.WIDE.U32 UR10, UR9, UR46, URZ ;  /* 0x0000002e090a72a5 */ /* 0x000fe2000f8e00ff */
[----:B------:R-:W-:Y:S01]  /*5810*/  UMOV UR6, UR7 ;  /* 0x0000000700067c82 */ /* 0x000fe20008000000 */
[----:B------:R-:W-:Y:S01]  /*5820*/  UMOV UR5, UR13 ;  /* 0x0000000d00057c82 */ /* 0x000fe20008000000 */
[----:B------:R-:W-:Y:S02]  /*5830*/  @UP2 USHF.R.U32.HI UR4, URZ, UR47, UR6 ;  /* 0x0000002fff042299 */ /* 0x000fe40008011606 */
[----:B------:R-:W-:Y:S02]  /*5840*/  USHF.R.U32.HI UR5, URZ, UR57, UR5 ;  /* 0x00000039ff057299 */ /* 0x000fe40008011605 */
[----:B------:R-:W-:Y:S02]  /*5850*/  UIMAD UR4, UR39, UR4, URZ ;  /* 0x00000004270472a4 */ /* 0x000fe4000f8e02ff */
[----:B------:R-:W-:Y:S02]  /*5860*/  USEL UR5, UR37, UR5, !UP1 ;  /* 0x0000000525057287 */ /* 0x000fe4000c800000 */
[----:B------:R-:W-:Y:S01]  /*5870*/  UISETP.GE.AND UP0, UPT, UR8, UR4, UPT ;  /* 0x000000040800728c */ /* 0x000fe2000bf06270 */
[----:B------:R-:W-:Y:S01]  /*5880*/  UMOV UR6, UR11 ;  /* 0x0000000b00067c82 */ /* 0x000fe20008000000 */
[----:B------:R-:W-:Y:S02]  /*5890*/  UIMAD.WIDE.U32 UR10, UR8, UR46, URZ ;  /* 0x0000002e080a72a5 */ /* 0x000fe4000f8e00ff */
[----:B------:R-:W-:Y:S04]  /*58a0*/  @UP2 USHF.R.U32.HI UR9, URZ, UR47, UR6 ;  /* 0x0000002fff092299 */ /* 0x000fe80008011606 */
[----:B------:R-:W-:Y:S01]  /*58b0*/  UIMAD UR6, UR39, UR9, URZ ;  /* 0x00000009270672a4 */ /* 0x000fe2000f8e02ff */
[----:B------:R-:W-:Y:S03]  /*58c0*/  UMOV UR4, UR11 ;  /* 0x0000000b00047c82 */ /* 0x000fe60008000000 */
[----:B------:R-:W-:Y:S02]  /*58d0*/  UISETP.GE.OR UP0, UPT, UR5, UR6, UP0 ;  /* 0x000000060500728c */ /* 0x000fe40008706670 */
[----:B------:R-:W-:Y:S02]  /*58e0*/  USHF.R.U32.HI UR4, URZ, UR47, UR4 ;  /* 0x0000002fff047299 */ /* 0x000fe40008011604 */
[----:B------:R-:W-:Y:S02]  /*58f0*/  UIMAD.WIDE.U32 UR6, UR5, UR46, URZ ;  /* 0x0000002e050672a5 */ /* 0x000fe4000f8e00ff */
[----:B------:R-:W-:Y:S02]  /*5900*/  USEL UR11, UR8, UR4, !UP2 ;  /* 0x00000004080b7287 */ /* 0x000fe4000d000000 */
[----:B------:R-:W-:Y:S02]  /*5910*/  UIADD3 UR6, UPT, UPT, -UR5, URZ, URZ ;  /* 0x000000ff05067290 */ /* 0x000fe4000fffe1ff */
[----:B------:R-:W-:Y:S02]  /*5920*/  UIADD3 UR10, UPT, UPT, -UR11, URZ, URZ ;  /* 0x000000ff0b0a7290 */ /* 0x000fe4000fffe1ff */
[----:B------:R-:W-:Y:S02]  /*5930*/  UIMAD UR6, UR48, UR6, UR37 ;  /* 0x00000006300672a4 */ /* 0x000fe4000f8e0225 */
[----:B------:R-:W-:Y:S01]  /*5940*/  UIMAD UR10, UR39, UR10, UR8 ;  /* 0x0000000a270a72a4 */ /* 0x000fe2000f8e0208 */
[----:B------:R-:W-:Y:S01]  /*5950*/  @!UP0 UMOV UR4, UR7 ;  /* 0x0000000700048c82 */ /* 0x000fe20008000000 */
[----:B------:R-:W-:Y:S02]  /*5960*/  UIADD3 UR7, UPT, UPT, -UR8, URZ, URZ ;  /* 0x000000ff08077290 */ /* 0x000fe4000fffe1ff */
[----:B------:R-:W-:Y:S04]  /*5970*/  @!UP0 USHF.R.U32.HI UR4, URZ, UR47, UR4 ;  /* 0x0000002fff048299 */ /* 0x000fe80008011604 */
[----:B------:R-:W-:Y:S04]  /*5980*/  @!UP0 USEL UR4, UR5, UR4, !UP2 ;  /* 0x0000000405048287 */ /* 0x000fe8000d000000 */
[----:B------:R-:W-:Y:S02]  /*5990*/  @!UP0 UIMAD UR9, UR9, UR10, UR4 ;  /* 0x0000000a090982a4 */ /* 0x000fe4000f8e0204 */
[----:B------:R-:W-:Y:S02]  /*59a0*/  @!UP0 UIADD3 UR10, UPT, UPT, UR11, -UR4, URZ ;  /* 0x800000040b0a8290 */ /* 0x000fe4000fffe0ff */
[----:B------:R-:W-:Y:S02]  /*59b0*/  UIMAD UR4, UR58, UR7, UR36 ;  /* 0x000000073a0472a4 */ /* 0x000fe4000f8e0224 */
[----:B------:R-:W-:Y:S03]  /*59c0*/  @!UP0 UIMAD UR8, UR10, UR39, UR5 ;  /* 0x000000270a0882a4 */ /* 0x000fe6000f8e0205 */
[----:B------:R-:W-:Y:S02]  /*59d0*/  @!UP0 UMOV UR5, UR9 ;  /* 0x0000000900058c82 */ /* 0x000fe40008000000 */
[----:B------:R-:W-:Y:S02]  /*59e0*/  UIMAD UR37, UR5, UR48, UR6 ;  /* 0x00000030052572a4 */ /* 0x000fe4000f8e0206 */
[----:B------:R-:W-:Y:S11]  /*59f0*/  UIMAD UR36, UR8, UR58, UR4 ;  /* 0x0000003a082472a4 */ /* 0x000ff6000f8e0204 */
[----:B------:R-:W-:Y:S01]  /*5a00*/  @!UPT UIADD3 URZ, UPT, UPT, URZ, URZ, URZ ;  /* 0x000000fffffff290 */ /* 0x000fe2000fffe0ff */
.L_x_77:
[----:B------:R-:W-:Y:S01]  /*5a10*/  UISETP.NE.AND UP0, UPT, UR38, 0x1, UPT ;  /* 0x000000012600788c */ /* 0x000fe2000bf05270 */
[----:B------:R-:W-:Y:S01]  /*5a20*/  @P0 SHF.R.U32.HI R105, RZ, 0x10, R5 ;  /* 0x00000010ff690819 */ /* 0x000fe20000011605 */
[----:B------:R-:W-:Y:S02]  /*5a30*/  UIADD3 UR11, UPT, UPT, UR49, 0x200, URZ ;  /* 0x00000200310b7890 */ /* 0x000fe4000fffe0ff */
[----:B------:R-:W-:Y:S07]  /*5a40*/  USHF.L.U32 UR41, UR22, 0x6, URZ ;  /* 0x0000000616297899 */ /* 0x000fee00080006ff */
[----:B------:R-:W1:Y:S01]  /*5a50*/  @!UP0 LDCU.128 UR12, c[0x0][0xc10] ;  /* 0x00018200ff0c87ac */ /* 0x000e620008000c00 */
[----:B------:R-:W2:Y:S01]  /*5a60*/  @!UP0 LDCU UR5, c[0x0][0xc0c] ;  /* 0x00018180ff0587ac */ /* 0x000ea20008000800 */
[----:B------:R-:W3:Y:S01]  /*5a70*/  @!UP0 LDCU UR10, c[0x0][0xc20] ;  /* 0x00018400ff0a87ac */ /* 0x000ee20008000800 */
[----:B-1----:R-:W-:Y:S02]  /*5a80*/  UIMAD.WIDE.U32 UR8, UR37, UR12, URZ ;  /* 0x0000000c250872a5 */ /* 0x002fe4000f8e00ff */
[----:B------:R-:W-:Y:S02]  /*5a90*/  UIMAD.WIDE.U32 UR6, UR36, UR15, URZ ;  /* 0x0000000f240672a5 */ /* 0x000fe4000f8e00ff */
[----:B------:R-:W-:Y:S03]  /*5aa0*/  @!UP0 UISETP.NE.AND UP1, UPT, UR14, 0x1, UPT ;  /* 0x000000010e00888c */ /* 0x000fe6000bf25270 */
[----:B------:R-:W-:Y:S01]  /*5ab0*/  @!UP0 UMOV UR4, UR9 ;  /* 0x0000000900048c82 */ /* 0x000fe20008000000 */
[----:B--2---:R-:W-:Y:S02]  /*5ac0*/  @!UP0 UISETP.NE.AND UP2, UPT, UR5, 0x1, UPT ;  /* 0x000000010500888c */ /* 0x004fe4000bf45270 */
[----:B------:R-:W-:Y:S01]  /*5ad0*/  @!UP0 USHF.R.U32.HI UR4, URZ, UR13, UR4 ;  /* 0x0000000dff048299 */ /* 0x000fe20008011604 */
[----:B------:R-:W-:Y:S02]  /*5ae0*/  @!UP0 UMOV UR6, UR7 ;  /* 0x0000000700068c82 */ /* 0x000fe40008000000 */
[----:B---3--:R-:W-:Y:S02]  /*5af0*/  @!UP0 USHF.R.U32.HI UR6, URZ, UR10, UR6 ;  /* 0x0000000aff068299 */ /* 0x008fe40008011606 */
[----:B------:R-:W-:Y:S02]  /*5b00*/  @!UP0 USEL UR7, UR37, UR4, !UP2 ;  /* 0x0000000425078287 */ /* 0x000fe4000d000000 */
[----:B------:R-:W-:Y:S04]  /*5b10*/  @!UP0 USEL UR6, UR36, UR6, !UP1 ;  /* 0x0000000624068287 */ /* 0x000fe8000c800000 */
[----:B------:R-:W-:Y:S02]  /*5b20*/  @!UP0 UIADD3 UR4, UPT, UPT, -UR7, UR6, URZ ;  /* 0x0000000607048290 */ /* 0x000fe4000fffe1ff */
[----:B------:R-:W-:Y:S02]  /*5b30*/  @!UP0 UIADD3 UR6, UPT, UPT, UR7, -UR6, URZ ;  /* 0x8000000607068290 */ /* 0x000fe4000fffe0ff */
[----:B------:R-:W-:Y:S02]  /*5b40*/  @!UP0 UIMAD UR37, UR4, UR5, UR37 ;  /* 0x00000005042582a4 */ /* 0x000fe4000f8e0225 */
[----:B------:R-:W-:Y:S02]  /*5b50*/  @!UP0 UIMAD UR36, UR6, UR14, UR36 ;  /* 0x0000000e062482a4 */ /* 0x000fe4000f8e0224 */
[----:B------:R-:W-:Y:S09]  /*5b60*/  ULOP3.LUT UP0, URZ, UR11, 0x1b0, URZ, 0xc0, !UPT ;  /* 0x000001b00bff7892 */ /* 0x000ff2000f80c0ff */
[----:B------:R-:W-:Y:S05]  /*5b70*/  BRA.U !UP0, `(.L_x_78) ;  /* 0x00000001087c7547 */ /* 0x000fea000b800000 */
[----:B------:R-:W1:Y:S01]  /*5b80*/  LDCU.64 UR8, c[0x4][0x80] ;  /* 0x01001000ff0877ac */ /* 0x000e620008000a00 */
[----:B------:R-:W-:Y:S01]  /*5b90*/  MOV R16, 0x0 ;  /* 0x0000000000107802 */ /* 0x000fe20000000f00 */
[----:B------:R-:W-:Y:S02]  /*5ba0*/  HFMA2 R12, -RZ, RZ, 0, 5.9604644775390625e-08 ;  /* 0x00000001ff0c7431 */ /* 0x000fe400000001ff */
[----:B------:R-:W-:Y:S01]  /*5bb0*/  IMAD.MOV.U32 R8, RZ, RZ, 0x70 ;  /* 0x00000070ff087424 */ /* 0x000fe200078e00ff */
[----:B------:R2:W3:Y:S01]  /*5bc0*/  LDC.64 R14, c[0x4][R16] ;  /* 0x01000000100e7b82 */ /* 0x0004e20000000a00 */
[----:B------:R-:W4:Y:S01]  /*5bd0*/  LDCU.64 UR6, c[0x4][0x88] ;  /* 0x01001100ff0677ac */ /* 0x000f220008000a00 */
[----:B------:R-:W-:Y:S01]  /*5be0*/  IMAD.MOV.U32 R13, RZ, RZ, RZ ;  /* 0x000000ffff0d7224 */ /* 0x000fe200078e00ff */
[----:B------:R-:W2:Y:S01]  /*5bf0*/  LDCU.64 UR4, c[0x4][0x8] ;  /* 0x01000100ff0477ac */ /* 0x000ea20008000a00 */
[----:B-1----:R-:W-:Y:S01]  /*5c00*/  MOV R5, UR9 ;  /* 0x0000000900057c02 */ /* 0x002fe20008000f00 */
[----:B------:R-:W-:Y:S01]  /*5c10*/  IMAD.U32 R4, RZ, RZ, UR8 ;  /* 0x00000008ff047e24 */ /* 0x000fe2000f8e00ff */
[----:B----4-:R-:W-:Y:S01]  /*5c20*/  MOV R7, UR7 ;  /* 0x0000000700077c02 */ /* 0x010fe20008000f00 */
[----:B------:R-:W-:Y:S01]  /*5c30*/  IMAD.U32 R6, RZ, RZ, UR6 ;  /* 0x00000006ff067e24 */ /* 0x000fe2000f8e00ff */
[----:B--2---:R-:W-:Y:S01]  /*5c40*/  MOV R11, UR5 ;  /* 0x00000005000b7c02 */ /* 0x004fe20008000f00 */
[----:B------:R-:W-:Y:S02]  /*5c50*/  IMAD.U32 R10, RZ, RZ, UR4 ;  /* 0x00000004ff0a7e24 */ /* 0x000fe4000f8e00ff */
[----:B------:R-:W-:Y:S07]  /*5c60*/  LEPC R20, `(.L_x_79) ;  /* 0x000000001014794e */ /* 0x000fee0000000000 */
[----:B---3-5:R-:W-:Y:S05]  /*5c70*/  CALL.ABS.NOINC R14 ;  /* 0x000000000e007343 */ /* 0x028fea0003c00000 */
.L_x_79:
[----:B------:R-:W1:Y:S01]  /*5c80*/  LDCU.64 UR8, c[0x4][0x80] ;  /* 0x01001000ff0877ac */ /* 0x000e620008000a00 */
[----:B------:R2:W3:Y:S01]  /*5c90*/  LDC.64 R14, c[0x4][R16] ;  /* 0x01000000100e7b82 */ /* 0x0004e20000000a00 */
[----:B------:R-:W-:Y:S02]  /*5ca0*/  HFMA2 R12, -RZ, RZ, 0, 5.9604644775390625e-08 ;  /* 0x00000001ff0c7431 */ /* 0x000fe400000001ff */
[----:B------:R-:W-:Y:S02]  /*5cb0*/  IMAD.MOV.U32 R8, RZ, RZ, 0x70 ;  /* 0x00000070ff087424 */ /* 0x000fe400078e00ff */
[----:B------:R-:W-:Y:S01]  /*5cc0*/  IMAD.MOV.U32 R13, RZ, RZ, RZ ;  /* 0x000000ffff0d7224 */ /* 0x000fe200078e00ff */
[----:B------:R-:W4:Y:S01]  /*5cd0*/  LDCU.64 UR6, c[0x4][0x88] ;  /* 0x01001100ff0677ac */ /* 0x000f220008000a00 */
[----:B------:R-:W5:Y:S01]  /*5ce0*/  LDCU.64 UR4, c[0x4][0x8] ;  /* 0x01000100ff0477ac */ /* 0x000f620008000a00 */
[----:B-1----:R-:W-:Y:S02]  /*5cf0*/  MOV R4, UR8 ;  /* 0x0000000800047c02 */ /* 0x002fe40008000f00 */
[----:B------:R-:W-:Y:S02]  /*5d00*/  MOV R5, UR9 ;  /* 0x0000000900057c02 */ /* 0x000fe40008000f00 */
[----:B----4-:R-:W-:Y:S01]  /*5d10*/  MOV R7, UR7 ;  /* 0x0000000700077c02 */ /* 0x010fe20008000f00 */
[----:B------:R-:W-:Y:S01]  /*5d20*/  IMAD.U32 R6, RZ, RZ, UR6 ;  /* 0x00000006ff067e24 */ /* 0x000fe2000f8e00ff */
[----:B-----5:R-:W-:Y:S01]  /*5d30*/  MOV R11, UR5 ;  /* 0x00000005000b7c02 */ /* 0x020fe20008000f00 */
[----:B--2---:R-:W-:Y:S02]  /*5d40*/  IMAD.U32 R10, RZ, RZ, UR4 ;  /* 0x00000004ff0a7e24 */ /* 0x004fe4000f8e00ff */
[----:B------:R-:W-:Y:S07]  /*5d50*/  LEPC R20, `(.L_x_78) ;  /* 0x000000001014794e */ /* 0x000fee0000000000 */
[----:B---3--:R-:W-:Y:S05]  /*5d60*/  CALL.ABS.NOINC R14 ;  /* 0x000000000e007343 */ /* 0x008fea0003c00000 */
.L_x_78:
[----:B------:R-:W-:Y:S01]  /*5d70*/  ISETP.NE.U32.AND P3, PT, R78, RZ, PT ;  /* 0x000000ff4e00720c */ /* 0x000fe20003f65070 */
[----:B------:R-:W-:Y:S01]  /*5d80*/  UISETP.NE.U32.AND UP0, UPT, UR60, URZ, UPT ;  /* 0x000000ff3c00728c */ /* 0x000fe2000bf05070 */
[----:B------:R-:W-:Y:S02]  /*5d90*/  ISETP.NE.AND P6, PT, R98, RZ, PT ;  /* 0x000000ff6200720c */ /* 0x000fe40003fc5270 */
[----:B------:R-:W-:Y:S01]  /*5da0*/  ISETP.NE.AND.EX P3, PT, R79, RZ, PT, P3 ;  /* 0x000000ff4f00720c */ /* 0x000fe20003f65330 */
[----:B------:R-:W-:Y:S01]  /*5db0*/  UISETP.NE.AND.EX UP0, UPT, UR61, URZ, UPT, UP0 ;  /* 0x000000ff3d00728c */ /* 0x000fe2000bf05300 */
[----:B------:R-:W-:Y:S02]  /*5dc0*/  ISETP.NE.U32.AND P1, PT, RZ, UR62, PT ;  /* 0x0000003eff007c0c */ /* 0x000fe4000bf25070 */
[----:B------:R-:W-:Y:S02]  /*5dd0*/  PLOP3.LUT P0, PT, PT, PT, PT, 0x8, 0x80 ;  /* 0x000000000080781c */ /* 0x000fe40003f0e170 */
[----:B------:R-:W-:Y:S05]  /*5de0*/  ISETP.NE.AND.EX P1, PT, RZ, UR63, PT, P1 ;  /* 0x0000003fff007c0c */ /* 0x000fea000bf25310 */
[----:B------:R-:W-:Y:S02]  /*5df0*/  @P6 PLOP3.LUT P0, PT, P3, PT, PT, 0x80, 0x8 ;  /* 0x000000000008681c */ /* 0x000fe40001f0f070 */
[----:B------:R-:W-:Y:S11]  /*5e00*/  @!P3 BRA `(.L_x_80) ;  /* 0x000000000030b947 */ /* 0x000ff60003800000 */
[----:B------:R-:W-:Y:S01]  /*5e10*/  ISETP.NE.U32.AND P2, PT, R76, RZ, PT ;  /* 0x000000ff4c00720c */ /* 0x000fe20003f45070 */
[----:B------:R-:W1:Y:S01]  /*5e20*/  LDCU.64 UR4, c[0x0][0x358] ;  /* 0x00006b00ff0477ac */ /* 0x000e620008000a00 */
[----:B------:R-:W-:Y:S02]  /*5e30*/  IMAD.MOV.U32 R90, RZ, RZ, 0x1 ;  /* 0x00000001ff5a7424 */ /* 0x000fe400078e00ff */
[----:B------:R-:W-:Y:S11]  /*5e40*/  ISETP.NE.AND.EX P2, PT, R77, RZ, PT, P2 ;  /* 0x000000ff4d00720c */ /* 0x000ff60003f45320 */
[----:B------:R-:W-:Y:S02]  /*5e50*/  @!UPT UIADD3 URZ, UPT, UPT, URZ, URZ, URZ ;  /* 0x000000fffffff290 */ /* 0x000fe4000fffe0ff */
[----:B------:R-:W2:Y:S01]  /*5e60*/  @P2 LDC.64 R4, c[0x0][0x988] ;  /* 0x00026200ff042b82 */ /* 0x000ea20000000a00 */
[----:B------:R-:W-:Y:S04]  /*5e70*/  @P2 IMAD R0, R17, R78, RZ ;  /* 0x0000004e11002224 */ /* 0x000fe800078e02ff */
[----:B--2---:R-:W-:Y:S04]  /*5e80*/  @P2 IMAD.WIDE R4, R0, 0x4, R4 ;  /* 0x0000000400042825 */ /* 0x004fe800078e0204 */
[----:B------:R-:W-:Y:S01]  /*5e90*/  HFMA2 R0, -RZ, RZ, 0, 5.9604644775390625e-08 ;  /* 0x00000001ff007431 */ /* 0x000fe200000001ff */
[----:B-1---5:R1:W5:Y:S04]  /*5ea0*/  @P2 LDG.E R41, desc[UR4][R4.64] ;  /* 0x0000000404292981 */ /* 0x022368000c1e1900 */
[----:B------:R-:W-:Y:S01]  /*5eb0*/  @!P2 PRMT R90, R0, 0x7610, R90 ;  /* 0x00007610005aa816 */ /* 0x000fe2000000005a */
[----:B-1----:R-:W2:Y:S06]  /*5ec0*/  @!P2 LDC R41, c[0x0][0x980] ;  /* 0x00026000ff29ab82 */ /* 0x002eac0000000800 */
.L_x_80:
[----:B------:R-:W-:Y:S05]  /*5ed0*/  BRA.U !UP0, `(.L_x_81) ;  /* 0x00000001082c7547 */ /* 0x000fea000b800000 */
[----:B------:R-:W-:Y:S02]  /*5ee0*/  R2UR UR5, R93 ;  /* 0x000000005d0572ca */ /* 0x000fe400000e0000 */
[----:B------:R-:W-:Y:S11]  /*5ef0*/  R2UR UR4, R92 ;  /* 0x000000005c0472ca */ /* 0x000ff600000e0000 */
[----:B------:R-:W-:Y:S04]  /*5f00*/  ISETP.NE.U32.AND P2, PT, RZ, UR5, PT ;  /* 0x00000005ff007c0c */ /* 0x000fe8000bf45070 */
[----:B------:R-:W-:Y:S01]  /*5f10*/  ISETP.NE.AND.EX P2, PT, RZ, UR4, PT, P2 ;  /* 0x00000004ff007c0c */ /* 0x000fe2000bf45320 */
[----:B------:R-:W1:Y:S11]  /*5f20*/  LDCU.64 UR4, c[0x0][0x358] ;  /* 0x00006b00ff0477ac */ /* 0x000e760008000a00 */
[----:B------:R-:W-:Y:S01]  /*5f30*/  @!UPT UIADD3 URZ, UPT, UPT, URZ, URZ, URZ ;  /* 0x000000fffffff290 */ /* 0x000fe2000fffe0ff */
[----:B------:R-:W3:Y:S01]  /*5f40*/  @P2 LDC.64 R4, c[0x0][0x9a8] ;  /* 0x00026a00ff042b82 */ /* 0x000ee20000000a00 */
[----:B------:R-:W-:Y:S04]  /*5f50*/  @P2 IMAD R3, R17, UR60, RZ ;  /* 0x0000003c11032c24 */ /* 0x000fe8000f8e02ff */
[----:B---3--:R-:W-:Y:S05]  /*5f60*/  @P2 IMAD.WIDE R4, R3, 0x4, R4 ;  /* 0x0000000403042825 */ /* 0x008fea00078e0204 */
[----:B-1---5:R1:W5:Y:S02]  /*5f70*/  @P2 LDG.E R38, desc[UR4][R4.64] ;  /* 0x0000000404262981 */ /* 0x022364000c1e1900 */
[----:B-1----:R-:W3:Y:S02]  /*5f80*/  @!P2 LDC R38, c[0x0][0x9a0] ;  /* 0x00026800ff26ab82 */ /* 0x002ee40000000800 */
.L_x_81:
[----:B--2--5:R-:W-:Y:S01]  /*5f90*/  FSETP.NEU.AND P2, PT, R41, RZ, PT ;  /* 0x000000ff2900720b */ /* 0x024fe20003f4d000 */
[----:B------:R-:W1:Y:S01]  /*5fa0*/  LDCU.128 UR12, c[0x0][0xb90] ;  /* 0x00017200ff0c77ac */ /* 0x000e620008000c00 */
[----:B------:R-:W-:Y:S01]  /*5fb0*/  SEL R5, RZ, 0xffffffff, P1 ;  /* 0xffffffffff057807 */ /* 0x000fe20000800000 */
[----:B------:R-:W-:Y:S01]  /*5fc0*/  IMAD.SHL.U32 R118, R46, 0x2000, RZ ;  /* 0x000020002e767824 */ /* 0x000fe200078e00ff */
[----:B------:R-:W-:Y:S01]  /*5fd0*/  @P6 LOP3.LUT P1, RZ, R90, 0xff, RZ, 0xc0, !PT ;  /* 0x000000ff5aff6812 */ /* 0x000fe2000782c0ff */
[----:B------:R-:W-:Y:S01]  /*5fe0*/  IMAD.SHL.U32 R101, R104, 0x10, RZ ;  /* 0x0000001068657824 */ /* 0x000fe200078e00ff */
[----:B------:R-:W-:Y:S01]  /*5ff0*/  @P6 SEL R4, RZ, 0xffffffff, P2 ;  /* 0xffffffffff046807 */ /* 0x000fe20001000000 */
[----:B------:R-:W-:Y:S01]  /*6000*/  IMAD.IADD R116, R107, 0x1, R118 ;  /* 0x000000016b747824 */ /* 0x000fe200078e0276 */
[----:B------:R-:W-:Y:S01]  /*6010*/  LOP3.LUT R47, R88, 0x1, RZ, 0x3c, !PT ;  /* 0x00000001582f7812 */ /* 0x000fe200078e3cff */
[----:B------:R-:W2:Y:S01]  /*6020*/  LDCU UR11, c[0x0][0xba0] ;  /* 0x00017400ff0b77ac */ /* 0x000ea20008000800 */
[----:B------:R-:W-:Y:S01]  /*6030*/  @P0 SEL R4, R5, R4, !P1 ;  /* 0x0000000405040207 */ /* 0x000fe20004800000 */
[----:B------:R-:W-:Y:S01]  /*6040*/  IMAD.SHL.U32 R100, R99, 0x10, RZ ;  /* 0x0000001063647824 */ /* 0x000fe200078e00ff */
[----:B------:R-:W-:Y:S01]  /*6050*/  LEA R0, R46, UR49, 0x3 ;  /* 0x000000312e007c11 */ /* 0x000fe2000f8e18ff */
[----:B------:R-:W-:Y:S01]  /*6060*/  USHF.L.U32 UR8, UR50, 0x7, URZ ;  /* 0x0000000732087899 */ /* 0x000fe200080006ff */
[----:B------:R-:W-:Y:S01]  /*6070*/  @P6 LOP3.LUT R4, R4, 0x1, RZ, 0xc0, !PT ;  /* 0x0000000104046812 */ /* 0x000fe200078ec0ff */
[----:B------:R-:W-:Y:S01]  /*6080*/  IMAD.IADD R115, R116, 0x1, R101 ;  /* 0x0000000174737824 */ /* 0x000fe200078e0265 */
[----:B------:R-:W-:Y:S01]  /*6090*/  LEA R102, R36, UR49, 0x3 ;  /* 0x0000003124667c11 */ /* 0x000fe2000f8e18ff */
[----:B------:R-:W-:Y:S01]  /*60a0*/  BSSY B1, `(.L_x_82) ;  /* 0x0000053000017945 */ /* 0x000fe20003800000 */
[----:B------:R-:W-:Y:S01]  /*60b0*/  ISETP.NE.U32.OR P5, PT, R4, 0x1, !P6 ;  /* 0x000000010400780c */ /* 0x000fe200077a5470 */
[----:B------:R-:W-:Y:S01]  /*60c0*/  IMAD.U32 R111, RZ, RZ, UR8 ;  /* 0x00000008ff6f7e24 */ /* 0x000fe2000f8e00ff */
[----:B------:R-:W-:Y:S01]  /*60d0*/  SHF.L.U32 R3, R87, 0x1f, RZ ;  /* 0x0000001f57037819 */ /* 0x000fe200000006ff */
[----:B------:R-:W-:Y:S01]  /*60e0*/  IMAD.MOV.U32 R117, RZ, RZ, 0x1 ;  /* 0x00000001ff757424 */ /* 0x000fe200078e00ff */
[----:B------:R-:W-:Y:S01]  /*60f0*/  R2UR UR4, R96 ;  /* 0x00000000600472ca */ /* 0x000fe200000e0000 */
[----:B------:R-:W-:Y:S01]  /*6100*/  IMAD.IADD R39, R37, 0x1, R2 ;  /* 0x0000000125277824 */ /* 0x000fe200078e0202 */
[----:B------:R-:W-:Y:S01]  /*6110*/  R2UR UR6, R95 ;  /* 0x000000005f0672ca */ /* 0x000fe200000e0000 */
[----:B------:R-:W-:Y:S01]  /*6120*/  IMAD.MOV.U32 R120, RZ, RZ, R46 ;  /* 0x000000ffff787224 */ /* 0x000fe200078e002e */
[----:B------:R-:W-:Y:S02]  /*6130*/  R2UR UR10, R97 ;  /* 0x00000000610a72ca */ /* 0x000fe400000e0000 */
[----:B------:R-:W-:Y:S02]  /*6140*/  CS2R R74, SRZ ;  /* 0x00000000004a7805 */ /* 0x000fe4000001ff00 */
[----:B------:R-:W-:Y:S02]  /*6150*/  R2UR UR9, R94 ;  /* 0x000000005e0972ca */ /* 0x000fe400000e0000 */
[----:B------:R-:W-:Y:S02]  /*6160*/  CS2R R72, SRZ ;  /* 0x0000000000487805 */ /* 0x000fe4000001ff00 */
[----:B------:R-:W-:Y:S02]  /*6170*/  LOP3.LUT P4, R112, R90, 0xff, RZ, 0xc0, !PT ;  /* 0x000000ff5a707812 */ /* 0x000fe4000788c0ff */
[----:B------:R-:W-:Y:S02]  /*6180*/  CS2R R66, SRZ ;  /* 0x0000000000427805 */ /* 0x000fe4000001ff00 */
[----:B------:R-:W-:Y:S02]  /*6190*/  @P5 SHF.L.U32 R9, R47, 0x1f, RZ ;  /* 0x0000001f2f095819 */ /* 0x000fe400000006ff */
[----:B------:R-:W-:Y:S02]  /*61a0*/  CS2R R64, SRZ ;  /* 0x0000000000407805 */ /* 0x000fe4000001ff00 */
[----:B------:R-:W-:Y:S01]  /*61b0*/  SEL R4, RZ, 0xffffffff, P2 ;  /* 0xffffffffff047807 */ /* 0x000fe20001000000 */
[----:B------:R-:W-:Y:S01]  /*61c0*/  UIMAD.WIDE.U32 UR4, UR8, UR4, URZ ;  /* 0x00000004080472a5 */ /* 0x000fe2000f8e00ff */
[----:B------:R-:W4:Y:S01]  /*61d0*/  @P5 SYNCS.PHASECHK.TRANS64.TRYWAIT P1, [R0+URZ+0x80], R9 ;  /* 0x00008009000055a7 */ /* 0x000f2200080211ff */
[----:B------:R-:W-:Y:S02]  /*61e0*/  P2R R113, PR, RZ, 0x20 ;  /* 0x00000020ff717803 */ /* 0x000fe40000000000 */
[----:B------:R-:W-:Y:S01]  /*61f0*/  CS2R R58, SRZ ;  /* 0x00000000003a7805 */ /* 0x000fe2000001ff00 */
[----:B------:R-:W-:Y:S01]  /*6200*/  UISETP.NE.AND UP0, UPT, UR10, 0x1, UPT ;  /* 0x000000010a00788c */ /* 0x000fe2000bf05270 */
[----:B------:R-:W-:Y:S01]  /*6210*/  IMAD.IADD R114, R116, 0x1, R100 ;  /* 0x0000000174727824 */ /* 0x000fe200078e0264 */
[----:B------:R-:W-:Y:S01]  /*6220*/  USHF.R.U32.HI UR5, URZ, UR6, UR5 ;  /* 0x00000006ff057299 */ /* 0x000fe20008011605 */
[----:B------:R-:W-:Y:S01]  /*6230*/  IMAD.IADD R103, R106, 0x1, R115 ;  /* 0x000000016a677824 */ /* 0x000fe200078e0273 */
[----:B------:R-:W-:Y:S02]  /*6240*/  @P3 SEL R4, R5, R4, !P4 ;  /* 0x0000000405043207 */ /* 0x000fe40006000000 */
[----:B------:R-:W-:Y:S01]  /*6250*/  CS2R R56, SRZ ;  /* 0x0000000000387805 */ /* 0x000fe2000001ff00 */
[----:B------:R-:W-:Y:S01]  /*6260*/  USEL UR5, UR8, UR5, !UP0 ;  /* 0x0000000508057287 */ /* 0x000fe2000c000000 */
[----:B------:R-:W-:Y:S01]  /*6270*/  CS2R R50, SRZ ;  /* 0x0000000000327805 */ /* 0x000fe2000001ff00 */
[----:B------:R-:W-:Y:S01]  /*6280*/  UISETP.NE.AND UP0, UPT, UR9, 0x1, UPT ;  /* 0x000000010900788c */ /* 0x000fe2000bf05270 */
[----:B------:R-:W-:Y:S02]  /*6290*/  LOP3.LUT R4, R4, 0x1, RZ, 0xc0, !PT ;  /* 0x0000000104047812 */ /* 0x000fe400078ec0ff */
[----:B------:R-:W-:Y:S01]  /*62a0*/  CS2R R48, SRZ ;  /* 0x0000000000307805 */ /* 0x000fe2000001ff00 */
[----:B------:R-:W-:Y:S01]  /*62b0*/  IMAD R6, RZ, RZ, -UR5 ;  /* 0x80000005ff067e24 */ /* 0x000fe2000f8e02ff */
[----:B------:R2:W3:Y:S01]  /*62c0*/  SYNCS.PHASECHK.TRANS64.TRYWAIT P0, [R102+URZ+0xd0], R3 ;  /* 0x0000d003660075a7 */ /* 0x0004e200080011ff */
[----:B------:R-:W-:Y:S01]  /*62d0*/  IMAD.U32 R110, RZ, RZ, UR5 ;  /* 0x00000005ff6e7e24 */ /* 0x000fe2000f8e00ff */
[----:B-1----:R-:W-:Y:S01]  /*62e0*/  UIMAD.WIDE.U32 UR6, UR5, UR12, URZ ;  /* 0x0000000c050672a5 */ /* 0x002fe2000f8e00ff */
[----:B------:R-:W-:Y:S06]  /*62f0*/  IMAD R111, R6, UR10, R111 ;  /* 0x0000000a066f7c24 */ /* 0x000fec000f8e026f */
[----:B------:R-:W-:Y:S02]  /*6300*/  UMOV UR4, UR7 ;  /* 0x0000000700047c82 */ /* 0x000fe40008000000 */
[----:B------:R-:W-:Y:S04]  /*6310*/  USHF.R.U32.HI UR4, URZ, UR13, UR4 ;  /* 0x0000000dff047299 */ /* 0x000fe80008011604 */
[----:B------:R-:W-:Y:S02]  /*6320*/  USEL UR4, UR5, UR4, !UP0 ;  /* 0x0000000405047287 */ /* 0x000fe4000c000000 */
[----:B------:R-:W-:Y:S02]  /*6330*/  UISETP.NE.AND UP0, UPT, UR14, 0x1, UPT ;  /* 0x000000010e00788c */ /* 0x000fe4000bf05270 */
[----:B------:R-:W-:Y:S02]  /*6340*/  UIMAD.WIDE.U32 UR6, UR4, UR15, URZ ;  /* 0x0000000f040672a5 */ /* 0x000fe4000f8e00ff */
[----:B------:R-:W-:Y:S02]  /*6350*/  IMAD.U32 R109, RZ, RZ, UR4 ;  /* 0x00000004ff6d7e24 */ /* 0x000fe4000f8e00ff */
[----:B------:R-:W-:Y:S01]  /*6360*/  PLOP3.LUT P2, PT, PT, PT, UP0, 0x80, 0x8 ;  /* 0x000000000008781c */ /* 0x000fe20003f4f008 */
[----:B------:R-:W-:Y:S02]  /*6370*/  IMAD R7, RZ, RZ, -UR4 ;  /* 0x80000004ff077e24 */ /* 0x000fe4000f8e02ff */
[----:B------:R-:W-:Y:S01]  /*6380*/  UMOV UR6, UR7 ;  /* 0x0000000700067c82 */ /* 0x000fe20008000000 */
[----:B------:R-:W-:Y:S01]  /*6390*/  IMAD.U32 R108, RZ, RZ, UR4 ;  /* 0x00000004ff6c7e24 */ /* 0x000fe2000f8e00ff */
[----:B--2---:R-:W-:Y:S01]  /*63a0*/  USHF.R.U32.HI UR6, URZ, UR11, UR6 ;  /* 0x0000000bff067299 */ /* 0x004fe20008011606 */
[----:B------:R-:W-:Y:S05]  /*63b0*/  IMAD R110, R7, UR9, R110 ;  /* 0x00000009076e7c24 */ /* 0x000fea000f8e026e */
[----:B------:R-:W-:Y:S02]  /*63c0*/  SEL R109, R109, UR6, !P2 ;  /* 0x000000066d6d7c07 */ /* 0x000fe4000d000000 */
[----:B------:R-:W-:Y:S03]  /*63d0*/  ISETP.NE.U32.AND P2, PT, R4, 0x1, PT ;  /* 0x000000010400780c */ /* 0x000fe60003f45070 */
[----:B------:R-:W-:Y:S01]  /*63e0*/  IMAD.MOV R5, RZ, RZ, -R109 ;  /* 0x000000ffff057224 */ /* 0x000fe200078e0a6d */
[----:B------:R-:W-:Y:S03]  /*63f0*/  P2R R119, PR, RZ, 0x4 ;  /* 0x00000004ff777803 */ /* 0x000fe60000000000 */
[----:B------:R-:W-:Y:S01]  /*6400*/  IMAD R108, R5, UR14, R108 ;  /* 0x0000000e056c7c24 */ /* 0x000fe2000f8e026c */
[----:B----4-:R-:W-:Y:S01]  /*6410*/  @P5 SEL R117, RZ, 0x1, !P1 ;  /* 0x00000001ff755807 */ /* 0x010fe20004800000 */
[----:B------:R-:W-:Y:S06]  /*6420*/  @!P5 BRA `(.L_x_83) ;  /* 0x000000000068d947 */ /* 0x000fec0003800000 */
[----:B------:R-:W-:Y:S01]  /*6430*/  ISETP.NE.AND P1, PT, R117, RZ, PT ;  /* 0x000000ff7500720c */ /* 0x000fe20003f25270 */
[----:B------:R-:W-:Y:S01]  /*6440*/  BSSY B0, `(.L_x_84) ;  /* 0x000000d000007945 */ /* 0x000fe20003800000 */
[----:B------:R-:W-:Y:S02]  /*6450*/  CS2R R50, SRZ ;  /* 0x0000000000327805 */ /* 0x000fe4000001ff00 */
[----:B------:R-:W-:Y:S02]  /*6460*/  CS2R R48, SRZ ;  /* 0x0000000000307805 */ /* 0x000fe4000001ff00 */
[----:B------:R-:W-:Y:S02]  /*6470*/  CS2R R58, SRZ ;  /* 0x00000000003a7805 */ /* 0x000fe4000001ff00 */
[----:B------:R-:W-:Y:S02]  /*6480*/  CS2R R56, SRZ ;  /* 0x0000000000387805 */ /* 0x000fe4000001ff00 */
[----:B------:R-:W-:Y:S02]  /*6490*/  CS2R R66, SRZ ;  /* 0x0000000000427805 */ /* 0x000fe4000001ff00 */
[----:B------:R-:W-:Y:S02]  /*64a0*/  CS2R R64, SRZ ;  /* 0x0000000000407805 */ /* 0x000fe4000001ff00 */
[----:B------:R-:W-:Y:S02]  /*64b0*/  CS2R R74, SRZ ;  /* 0x00000000004a7805 */ /* 0x000fe4000001ff00 */
[----:B------:R-:W-:Y:S01]  /*64c0*/  CS2R R72, SRZ ;  /* 0x0000000000487805 */ /* 0x000fe2000001ff00 */
[----:B------:R-:W-:Y:S06]  /*64d0*/  @P1 BRA `(.L_x_85) ;  /* 0x00000000000c1947 */ /* 0x000fec0003800000 */
[----:B------:R-:W-:Y:S04]  /*64e0*/  SHF.L.U32 R5, R47, 0x1f, RZ ;  /* 0x0000001f2f057819 */ /* 0x000fe800000006ff */
[----:B------:R-:W1:Y:S02]  /*64f0*/  SYNCS.PHASECHK.TRANS64.TRYWAIT P1, [R0+URZ+0x80], R5 ;  /* 0x00008005000075a7 */ /* 0x000e6400080211ff */
[----:B-1----:R-:W-:Y:S05]  /*6500*/  @!P1 BRA `(.L_x_86) ;  /* 0x0000002400849947 */ /* 0x002fea0003800000 */
.L_x_85:
[----:B------:R-:W-:Y:S05]  /*6510*/  BSYNC B0 ;  /* 0x0000000000007941 */ /* 0x000fea0003800000 */
.L_x_84:
[----:B------:R-:W-:Y:S01]  /*6520*/  ISETP.NE.AND P1, PT, R119, RZ, PT ;  /* 0x000000ff7700720c */ /* 0x000fe20003f25270 */
[----:B------:R-:W-:Y:S11]  /*6530*/  VIADD R120, R46, 0x1 ;  /* 0x000000012e787836 */ /* 0x000ff60000000000 */
[----:B------:R-:W-:Y:S01]  /*6540*/  @!UPT UIADD3 URZ, UPT, UPT, URZ, URZ, URZ ;  /* 0x000000fffffff290 */ /* 0x000fe2000fffe0ff */
[----:B------:R2:W4:Y:S04]  /*6550*/  @P1 LDS.128 R48, [R116] ;  /* 0x0000000074301984 */ /* 0x0005280000000c00 */
[----:B------:R2:W2:Y:S04]  /*6560*/  @P1 LDS.128 R56, [R115+0x10] ;  /* 0x0000100073381984 */ /* 0x0004a80000000c00 */
[----:B------:R2:W2:Y:S04]  /*6570*/  @P1 LDS.128 R64, [R114+0x20] ;  /* 0x0000200072401984 */ /* 0x0004a80000000c00 */
[----:B------:R2:W2:Y:S01]  /*6580*/  @P1 LDS.128 R72, [R103+0x10] ;  /* 0x0000100067481984 */ /* 0x0004a20000000c00 */
[C---:B------:R-:W-:Y:S04]  /*6590*/  ISETP.NE.AND P1, PT, R120.reuse, 0x3, PT ;  /* 0x000000037800780c */ /* 0x040fe80003f25270 */
[----:B-1----:R-:W-:Y:S02]  /*65a0*/  SEL R0, RZ, 0x1, P1 ;  /* 0x00000001ff007807 */ /* 0x002fe40000800000 */
[----:B------:R-:W-:Y:S02]  /*65b0*/  SEL R120, R120, RZ, P1 ;  /* 0x000000ff78787207 */ /* 0x000fe40000800000 */
[----:B------:R-:W-:Y:S02]  /*65c0*/  LOP3.LUT R47, R47, R0, RZ, 0x3c, !PT ;  /* 0x000000002f2f7212 */ /* 0x000fe400078e3cff */
.L_x_83:
[----:B------:R-:W-:Y:S05]  /*65d0*/  BSYNC B1 ;  /* 0x0000000000017941 */ /* 0x000fea0003800000 */
.L_x_82:
[----:B------:R-:W-:Y:S04]  /*65e0*/  SHF.R.U32.HI R0, RZ, 0x15, R39 ;  /* 0x00000015ff007819 */ /* 0x000fe80000011627 */
[----:B------:R-:W-:Y:S01]  /*65f0*/  LOP3.LUT P1, RZ, R0, 0x3, R91, 0x48, !PT ;  /* 0x0000000300ff7812 */ /* 0x000fe2000782485b */
[----:B------:R-:W-:Y:S01]  /*6600*/  @!UPT UIADD3 URZ, UPT, UPT, URZ, URZ, URZ ;  /* 0x000000fffffff290 */ /* 0x000fe2000fffe0ff */
[----:B---3--:R-:W-:Y:S11]  /*6610*/  @P0 BRA `(.L_x_87) ;  /* 0x0000000000080947 */ /* 0x008ff60003800000 */
[----:B------:R-:W1:Y:S02]  /*6620*/  SYNCS.PHASECHK.TRANS64.TRYWAIT P0, [R102+URZ+0xd0], R3 ;  /* 0x0000d003660075a7 */ /* 0x000e6400080011ff */
[----:B-1----:R-:W-:Y:S05]  /*6630*/  @!P0 BRA `(.L_x_88) ;  /* 0x00000024004c8947 */ /* 0x002fea0003800000 */
.L_x_87:
[----:B------:R-:W-:Y:S05]  /*6640*/  @!P1 BRA `(.L_x_89) ;  /* 0x0000000000409947 */ /* 0x000fea0003800000 */
[----:B------:R-:W3:Y:S01]  /*6650*/  LDCU.64 UR8, c[0x4][0x70] ;  /* 0x01000e00ff0877ac */ /* 0x000ee20008000a00 */
[----:B-1----:R-:W-:Y:S01]  /*6660*/  MOV R3, 0x0 ;  /* 0x0000000000037802 */ /* 0x002fe20000000f00 */
[----:B------:R-:W-:Y:S02]  /*6670*/  HFMA2 R12, -RZ, RZ, 0, 5.9604644775390625e-08 ;  /* 0x00000001ff0c7431 */ /* 0x000fe400000001ff */
[----:B------:R-:W-:Y:S02]  /*6680*/  IMAD.MOV.U32 R8, RZ, RZ, 0x192 ;  /* 0x00000192ff087424 */ /* 0x000fe400078e00ff */
[----:B------:R-:W-:Y:S01]  /*6690*/  IMAD.MOV.U32 R13, RZ, RZ, RZ ;  /* 0x000000ffff0d7224 */ /* 0x000fe200078e00ff */
[----:B------:R-:W1:Y:S01]  /*66a0*/  LDCU.64 UR6, c[0x4][0x78] ;  /* 0x01000f00ff0677ac */ /* 0x000e620008000a00 */
[----:B------:R-:W2:Y:S01]  /*66b0*/  LDC.64 R2, c[0x4][R3] ;  /* 0x0100000003027b82 */ /* 0x000ea20000000a00 */
[----:B------:R-:W5:Y:S01]  /*66c0*/  LDCU.64 UR4, c[0x4][0x10] ;  /* 0x01000200ff0477ac */ /* 0x000f620008000a00 */
[----:B---3--:R-:W-:Y:S01]  /*66d0*/  MOV R5, UR9 ;  /* 0x0000000900057c02 */ /* 0x008fe20008000f00 */
[----:B------:R-:W-:Y:S01]  /*66e0*/  IMAD.U32 R4, RZ, RZ, UR8 ;  /* 0x00000008ff047e24 */ /* 0x000fe2000f8e00ff */
[----:B-1----:R-:W-:Y:S01]  /*66f0*/  MOV R7, UR7 ;  /* 0x0000000700077c02 */ /* 0x002fe20008000f00 */
[----:B------:R-:W-:Y:S01]  /*6700*/  IMAD.U32 R6, RZ, RZ, UR6 ;  /* 0x00000006ff067e24 */ /* 0x000fe2000f8e00ff */
[----:B-----5:R-:W-:Y:S01]  /*6710*/  MOV R11, UR5 ;  /* 0x00000005000b7c02 */ /* 0x020fe20008000f00 */
[----:B------:R-:W-:Y:S02]  /*6720*/  IMAD.U32 R10, RZ, RZ, UR4 ;  /* 0x00000004ff0a7e24 */ /* 0x000fe4000f8e00ff */
[----:B------:R-:W-:Y:S07]  /*6730*/  LEPC R20, `(.L_x_89) ;  /* 0x000000001014794e */ /* 0x000fee0000000000 */
[----:B--2-4-:R-:W-:Y:S05]  /*6740*/  CALL.ABS.NOINC R2 ;  /* 0x0000000002007343 */ /* 0x014fea0003c00000 */
.L_x_89:
[C---:B----4-:R-:W-:Y:S01]  /*6750*/  SHF.L.U32 R40, R48.reuse, 0x10, RZ ;  /* 0x0000001030287819 */ /* 0x050fe200000006ff */
[----:B------:R-:W-:Y:S05]  /*6760*/  WARPSYNC.ALL ;  /* 0x0000000000007948 */ /* 0x000fea0003800000 */
[----:B------:R-:W-:Y:S01]  /*6770*/  R2UR UR4, R39 ;  /* 0x00000000270472ca */ /* 0x000fe200000e0000 */
[----:B------:R-:W-:Y:S01]  /*6780*/  BSSY.RECONVERGENT B0, `(.L_x_90) ;  /* 0x000008a000007945 */ /* 0x000fe20003800200 */
[----:B------:R-:W-:Y:S02]  /*6790*/  LOP3.LUT R43, R48, 0xffff0000, RZ, 0xc0, !PT ;  /* 0xffff0000302b7812 */ /* 0x000fe400078ec0ff */
[----:B------:R-:W-:Y:S02]  /*67a0*/  LOP3.LUT R42, R49, 0xffff0000, RZ, 0xc0, !PT ;  /* 0xffff0000312a7812 */ /* 0x000fe400078ec0ff */
[----:B------:R-:W-:Y:S02]  /*67b0*/  SHF.L.U32 R45, R51, 0x10, RZ ;  /* 0x00000010332d7819 */ /* 0x000fe400000006ff */
[----:B--2---:R-:W-:Y:S02]  /*67c0*/  LOP3.LUT R44, R75, 0xffff0000, RZ, 0xc0, !PT ;  /* 0xffff00004b2c7812 */ /* 0x004fe400078ec0ff */
[----:B------:R-:W-:Y:S02]  /*67d0*/  ISETP.NE.AND P0, PT, R89, RZ, PT ;  /* 0x000000ff5900720c */ /* 0x000fe40003f05270 */
[----:B------:R-:W-:Y:S01]  /*67e0*/  IADD3 R46, PT, PT, R46, 0x1, RZ ;  /* 0x000000012e2e7810 */ /* 0x000fe20007ffe0ff */
[----:B------:R-:W2:Y:S02]  /*67f0*/  LDTM.x32 R4, tmem[UR4] ;  /* 0x00000004000479ee */ /* 0x000ea400082c0000 */
[C---:B--2---:R-:W-:Y:S01]  /*6800*/  FMUL R0, R38.reuse, R4 ;  /* 0x0000000426007220 */ /* 0x044fe20000400000 */
[C---:B------:R-:W-:Y:S01]  /*6810*/  FMUL R2, R38.reuse, R5 ;  /* 0x0000000526027220 */ /* 0x040fe20000400000 */
[C---:B-1----:R-:W-:Y:S01]  /*6820*/  FMUL R3, R38.reuse, R6 ;  /* 0x0000000626037220 */ /* 0x042fe20000400000 */
[----:B------:R-:W-:Y:S01]  /*6830*/  FMUL R7, R38, R7 ;  /* 0x0000000726077220 */ /* 0x000fe20000400000 */
[----:B------:R-:W-:Y:S01]  /*6840*/  FFMA R0, R41, R40, R0 ;  /* 0x0000002829007223 */ /* 0x000fe20000000000 */
[----:B------:R-:W-:Y:S01]  /*6850*/  SHF.L.U32 R40, R49, 0x10, RZ ;  /* 0x0000001031287819 */ /* 0x000fe200000006ff */
[C---:B------:R-:W-:Y:S01]  /*6860*/  FFMA R2, R41.reuse, R43, R2 ;  /* 0x0000002b29027223 */ /* 0x040fe20000000002 */
[----:B------:R-:W-:Y:S01]  /*6870*/  SHF.L.U32 R43, R50, 0x10, RZ ;  /* 0x00000010322b7819 */ /* 0x000fe200000006ff */
[C---:B------:R-:W-:Y:S01]  /*6880*/  FMUL R4, R38.reuse, R8 ;  /* 0x0000000826047220 */ /* 0x040fe20000400000 */
[----:B------:R-:W-:Y:S01]  /*6890*/  FMUL R5, R38, R9 ;  /* 0x0000000926057220 */ /* 0x000fe20000400000 */
[C---:B------:R-:W-:Y:S01]  /*68a0*/  FFMA R3, R41.reuse, R40, R3 ;  /* 0x0000002829037223 */ /* 0x040fe20000000003 */
[----:B------:R-:W-:Y:S01]  /*68b0*/  LOP3.LUT R40, R50, 0xffff0000, RZ, 0xc0, !PT ;  /* 0xffff000032287812 */ /* 0x000fe200078ec0ff */
[----:B------:R-:W-:Y:S01]  /*68c0*/  FFMA R7, R41, R42, R7 ;  /* 0x0000002a29077223 */ /* 0x000fe20000000007 */
[----:B------:R-:W-:Y:S01]  /*68d0*/  LOP3.LUT R42, R51, 0xffff0000, RZ, 0xc0, !PT ;  /* 0xffff0000332a7812 */ /* 0x000fe200078ec0ff */
[----:B------:R-:W-:Y:S01]  /*68e0*/  FMUL R6, R38, R10 ;  /* 0x0000000a26067220 */ /* 0x000fe20000400000 */
[----:B------:R-:W-:Y:S01]  /*68f0*/  F2FP.BF16.F32.PACK_AB R52, R2, R0 ;  /* 0x000000000234723e */ /* 0x000fe200000010ff */
[----:B------:R-:W-:Y:S01]  /*6900*/  FMUL R11, R38, R11 ;  /* 0x0000000b260b7220 */ /* 0x000fe20000400000 */
[----:B------:R-:W-:Y:S01]  /*6910*/  F2FP.BF16.F32.PACK_AB R53, R7, R3 ;  /* 0x000000030735723e */ /* 0x000fe200000010ff */
[----:B------:R-:W-:Y:S01]  /*6920*/  FFMA R4, R41, R43, R4 ;  /* 0x0000002b29047223 */ /* 0x000fe20000000004 */
[----:B------:R-:W-:Y:S01]  /*6930*/  SHF.L.U32 R43, R57, 0x10, RZ ;  /* 0x00000010392b7819 */ /* 0x000fe200000006ff */
[C---:B------:R-:W-:Y:S01]  /*6940*/  FFMA R5, R41.reuse, R40, R5 ;  /* 0x0000002829057223 */ /* 0x040fe20000000005 */
[C---:B------:R-:W-:Y:S01]  /*6950*/  SHF.L.U32 R40, R56.reuse, 0x10, RZ ;  /* 0x0000001038287819 */ /* 0x040fe200000006ff */
[----:B------:R-:W-:Y:S01]  /*6960*/  FFMA R6, R41, R45, R6 ;  /* 0x0000002d29067223 */ /* 0x000fe20000000006 */
[----:B------:R-:W-:Y:S01]  /*6970*/  SHF.L.U32 R45, R59, 0x10, RZ ;  /* 0x000000103b2d7819 */ /* 0x000fe200000006ff */
[----:B------:R-:W-:Y:S01]  /*6980*/  FFMA R11, R41, R42, R11 ;  /* 0x0000002a290b7223 */ /* 0x000fe2000000000b */
[----:B------:R-:W-:Y:S01]  /*6990*/  LOP3.LUT R42, R56, 0xffff0000, RZ, 0xc0, !PT ;  /* 0xffff0000382a7812 */ /* 0x000fe200078ec0ff */
[C---:B------:R-:W-:Y:S01]  /*69a0*/  FMUL R8, R38.reuse, R12 ;  /* 0x0000000c26087220 */ /* 0x040fe20000400000 */
[----:B------:R-:W-:Y:S01]  /*69b0*/  F2FP.BF16.F32.PACK_AB R54, R5, R4 ;  /* 0x000000040536723e */ /* 0x000fe200000010ff */
[C---:B------:R-:W-:Y:S01]  /*69c0*/  FMUL R9, R38.reuse, R13 ;  /* 0x0000000d26097220 */ /* 0x040fe20000400000 */
[----:B------:R-:W-:Y:S01]  /*69d0*/  F2FP.BF16.F32.PACK_AB R55, R11, R6 ;  /* 0x000000060b37723e */ /* 0x000fe200000010ff */
[----:B------:R-:W-:Y:S01]  /*69e0*/  FMUL R10, R38, R14 ;  /* 0x0000000e260a7220 */ /* 0x000fe20000400000 */
[----:B------:R-:W-:Y:S01]  /*69f0*/  FFMA R8, R41, R40, R8 ;  /* 0x0000002829087223 */ /* 0x000fe20000000008 */
[----:B------:R-:W-:Y:S01]  /*6a00*/  LOP3.LUT R40, R57, 0xffff0000, RZ, 0xc0, !PT ;  /* 0xffff000039287812 */ /* 0x000fe200078ec0ff */
[C---:B------:R-:W-:Y:S01]  /*6a10*/  FFMA R9, R41.reuse, R42, R9 ;  /* 0x0000002a29097223 */ /* 0x040fe20000000009 */
[----:B------:R-:W-:Y:S01]  /*6a20*/  LOP3.LUT R42, R58, 0xffff0000, RZ, 0xc0, !PT ;  /* 0xffff00003a2a7812 */ /* 0x000fe200078ec0ff */
[----:B------:R-:W-:Y:S01]  /*6a30*/  FMUL R15, R38, R15 ;  /* 0x0000000f260f7220 */ /* 0x000fe20000400000 */
[----:B------:R-:W-:Y:S01]  /*6a40*/  FFMA R10, R41, R43, R10 ;  /* 0x0000002b290a7223 */ /* 0x000fe2000000000a */
[----:B------:R-:W-:Y:S01]  /*6a50*/  SHF.L.U32 R43, R58, 0x10, RZ ;  /* 0x000000103a2b7819 */ /* 0x000fe200000006ff */
[C---:B------:R-:W-:Y:S01]  /*6a60*/  FMUL R12, R38.reuse, R16 ;  /* 0x00000010260c7220 */ /* 0x040fe20000400000 */
[----:B------:R-:W-:Y:S01]  /*6a70*/  F2FP.BF16.F32.PACK_AB R60, R9, R8 ;  /* 0x00000008093c723e */ /* 0x000fe200000010ff */
[----:B------:R-:W-:Y:S01]  /*6a80*/  FFMA R15, R41, R40, R15 ;  /* 0x00000028290f7223 */ /* 0x000fe2000000000f */
[----:B------:R-:W-:Y:S01]  /*6a90*/  LOP3.LUT R40, R59, 0xffff0000, RZ, 0xc0, !PT ;  /* 0xffff00003b287812 */ /* 0x000fe200078ec0ff */
[C---:B------:R-:W-:Y:S01]  /*6aa0*/  FMUL R13, R38.reuse, R17 ;  /* 0x00000011260d7220 */ /* 0x040fe20000400000 */
[C---:B------:R-:W-:Y:S01]  /*6ab0*/  FMUL R14, R38.reuse, R18 ;  /* 0x00000012260e7220 */ /* 0x040fe20000400000 */
[----:B------:R-:W-:Y:S01]  /*6ac0*/  FMUL R19, R38, R19 ;  /* 0x0000001326137220 */ /* 0x000fe20000400000 */
[----:B------:R-:W-:Y:S01]  /*6ad0*/  F2FP.BF16.F32.PACK_AB R61, R15, R10 ;  /* 0x0000000a0f3d723e */ /* 0x000fe200000010ff */
[C---:B------:R-:W-:Y:S01]  /*6ae0*/  FFMA R12, R41.reuse, R43, R12 ;  /* 0x0000002b290c7223 */ /* 0x040fe2000000000c */
[C---:B------:R-:W-:Y:S01]  /*6af0*/  SHF.L.U32 R43, R64.reuse, 0x10, RZ ;  /* 0x00000010402b7819 */ /* 0x040fe200000006ff */
[----:B------:R-:W-:Y:S01]  /*6b00*/  FFMA R13, R41, R42, R13 ;  /* 0x0000002a290d7223 */ /* 0x000fe2000000000d */
[----:B------:R-:W-:Y:S01]  /*6b10*/  LOP3.LUT R42, R65, 0xffff0000, RZ, 0xc0, !PT ;  /* 0xffff0000412a7812 */ /* 0x000fe200078ec0ff */
[----:B------:R-:W-:Y:S01]  /*6b20*/  FFMA R14, R41, R45, R14 ;  /* 0x0000002d290e7223 */ /* 0x000fe2000000000e */
[----:B------:R-:W-:Y:S01]  /*6b30*/  SHF.L.U32 R45, R65, 0x10, RZ ;  /* 0x00000010412d7819 */ /* 0x000fe200000006ff */
[----:B------:R1:W-:Y:S01]  /*6b40*/  STS.128 [R116], R52 ;  /* 0x0000003474007388 */ /* 0x0003e20000000c00 */
[----:B------:R-:W-:Y:S01]  /*6b50*/  F2FP.BF16.F32.PACK_AB R62, R13, R12 ;  /* 0x0000000c0d3e723e */ /* 0x000fe200000010ff */
[----:B------:R-:W-:Y:S01]  /*6b60*/  FFMA R19, R41, R40, R19 ;  /* 0x0000002829137223 */ /* 0x000fe20000000013 */
[----:B------:R-:W-:Y:S01]  /*6b70*/  LOP3.LUT R40, R64, 0xffff0000, RZ, 0xc0, !PT ;  /* 0xffff000040287812 */ /* 0x000fe200078ec0ff */
[C---:B------:R-:W-:Y:S01]  /*6b80*/  FMUL R16, R38.reuse, R20 ;  /* 0x0000001426107220 */ /* 0x040fe20000400000 */
[C---:B------:R-:W-:Y:S01]  /*6b90*/  FMUL R17, R38.reuse, R21 ;  /* 0x0000001526117220 */ /* 0x040fe20000400000 */
[C---:B------:R-:W-:Y:S01]  /*6ba0*/  FMUL R18, R38.reuse, R22 ;  /* 0x0000001626127220 */ /* 0x040fe20000400000 */
[----:B------:R-:W-:Y:S01]  /*6bb0*/  F2FP.BF16.F32.PACK_AB R63, R19, R14 ;  /* 0x0000000e133f723e */ /* 0x000fe200000010ff */
[----:B------:R-:W-:Y:S01]  /*6bc0*/  FMUL R23, R38, R23 ;  /* 0x0000001726177220 */ /* 0x000fe20000400000 */
[----:B------:R-:W-:Y:S01]  /*6bd0*/  FFMA R16, R41, R43, R16 ;  /* 0x0000002b29107223 */ /* 0x000fe20000000010 */
[----:B------:R-:W-:Y:S01]  /*6be0*/  SHF.L.U32 R43, R67, 0x10, RZ ;  /* 0x00000010432b7819 */ /* 0x000fe200000006ff */
[C---:B------:R-:W-:Y:S01]  /*6bf0*/  FFMA R17, R41.reuse, R40, R17 ;  /* 0x0000002829117223 */ /* 0x040fe20000000011 */
[----:B------:R1:W-:Y:S01]  /*6c00*/  STS.128 [R115+0x10], R60 ;  /* 0x0000103c73007388 */ /* 0x0003e20000000c00 */
        /* <DEDUP_REMOVED lines=8> */
[C---:B------:R-:W-:Y:S01]  /*6c90*/  FMUL R22, R38.reuse, R26 ;  /* 0x0000001a26167220 */ /* 0x040fe20000400000 */
[----:B------:R-:W-:Y:S01]  /*6ca0*/  FFMA R20, R41, R40, R20 ;  /* 0x0000002829147223 */ /* 0x000fe20000000014 */
[----:B------:R-:W-:Y:S01]  /*6cb0*/  LOP3.LUT R40, R67, 0xffff0000, RZ, 0xc0, !PT ;  /* 0xffff000043287812 */ /* 0x000fe200078ec0ff */
[C---:B------:R-:W-:Y:S01]  /*6cc0*/  FFMA R21, R41.reuse, R42, R21 ;  /* 0x0000002a29157223 */ /* 0x040fe20000000015 */
[C---:B------:R-:W-:Y:S01]  /*6cd0*/  FFMA R22, R41.reuse, R43, R22 ;  /* 0x0000002b29167223 */ /* 0x040fe20000000016 */
[----:B------:R-:W-:Y:S01]  /*6ce0*/  FMUL R27, R38, R27 ;  /* 0x0000001b261b7220 */ /* 0x000fe20000400000 */
[----:B------:R-:W-:Y:S01]  /*6cf0*/  SHF.L.U32 R43, R72, 0x10, RZ ;  /* 0x00000010482b7819 */ /* 0x000fe200000006ff */
[----:B------:R-:W-:Y:S01]  /*6d00*/  FMUL R24, R38, R28 ;  /* 0x0000001c26187220 */ /* 0x000fe20000400000 */
[----:B------:R-:W-:Y:S01]  /*6d10*/  LOP3.LUT R42, R72, 0xffff0000, RZ, 0xc0, !PT ;  /* 0xffff0000482a7812 */ /* 0x000fe200078ec0ff */
[C---:B------:R-:W-:Y:S01]  /*6d20*/  FMUL R25, R38.reuse, R29 ;  /* 0x0000001d26197220 */ /* 0x040fe20000400000 */
[C---:B------:R-:W-:Y:S01]  /*6d30*/  FMUL R26, R38.reuse, R30 ;  /* 0x0000001e261a7220 */ /* 0x040fe20000400000 */
[C---:B------:R-:W-:Y:S01]  /*6d40*/  FFMA R27, R41.reuse, R40, R27 ;  /* 0x00000028291b7223 */ /* 0x040fe2000000001b */
[----:B------:R-:W-:Y:S01]  /*6d50*/  FFMA R24, R41, R43, R24 ;  /* 0x0000002b29187223 */ /* 0x000fe20000000018 */
[----:B------:R-:W-:Y:S01]  /*6d60*/  LOP3.LUT R40, R73, 0xffff0000, RZ, 0xc0, !PT ;  /* 0xffff000049287812 */ /* 0x000fe200078ec0ff */
[C---:B------:R-:W-:Y:S01]  /*6d70*/  FFMA R25, R41.reuse, R42, R25 ;  /* 0x0000002a29197223 */ /* 0x040fe20000000019 */
[----:B------:R-:W-:Y:S01]  /*6d80*/  FMUL R31, R38, R31 ;  /* 0x0000001f261f7220 */ /* 0x000fe20000400000 */
[----:B------:R-:W-:Y:S01]  /*6d90*/  SHF.L.U32 R43, R74, 0x10, RZ ;  /* 0x000000104a2b7819 */ /* 0x000fe200000006ff */
[----:B------:R-:W-:Y:S01]  /*6da0*/  FFMA R26, R41, R45, R26 ;  /* 0x0000002d291a7223 */ /* 0x000fe2000000001a */
[----:B------:R-:W-:Y:S01]  /*6db0*/  FMUL R28, R38, R32 ;  /* 0x00000020261c7220 */ /* 0x000fe20000400000 */
[----:B------:R-:W-:Y:S01]  /*6dc0*/  LOP3.LUT R42, R74, 0xffff0000, RZ, 0xc0, !PT ;  /* 0xffff00004a2a7812 */ /* 0x000fe200078ec0ff */
[C---:B------:R-:W-:Y:S01]  /*6dd0*/  FMUL R29, R38.reuse, R33 ;  /* 0x00000021261d7220 */ /* 0x040fe20000400000 */
[----:B------:R-:W-:Y:S01]  /*6de0*/  SHF.L.U32 R45, R75, 0x10, RZ ;  /* 0x000000104b2d7819 */ /* 0x000fe200000006ff */
[C---:B------:R-:W-:Y:S01]  /*6df0*/  FMUL R30, R38.reuse, R34 ;  /* 0x00000022261e7220 */ /* 0x040fe20000400000 */
[----:B------:R-:W-:Y:S01]  /*6e00*/  FFMA R31, R41, R40, R31 ;  /* 0x00000028291f7223 */ /* 0x000fe2000000001f */
[----:B------:R-:W-:Y:S01]  /*6e10*/  FMUL R35, R38, R35 ;  /* 0x0000002326237220 */ /* 0x000fe20000400000 */
[----:B------:R-:W-:Y:S01]  /*6e20*/  F2FP.BF16.F32.PACK_AB R69, R23, R18 ;  /* 0x000000121745723e */ /* 0x000fe200000010ff */
[----:B------:R-:W-:Y:S01]  /*6e30*/  FFMA R28, R41, R43, R28 ;  /* 0x0000002b291c7223 */ /* 0x000fe2000000001c */
[----:B------:R-:W-:Y:S01]  /*6e40*/  F2FP.BF16.F32.PACK_AB R70, R21, R20 ;  /* 0x000000141546723e */ /* 0x000fe200000010ff */
[----:B------:R-:W-:Y:S01]  /*6e50*/  FFMA R29, R41, R42, R29 ;  /* 0x0000002a291d7223 */ /* 0x000fe2000000001d */
[----:B------:R-:W-:Y:S01]  /*6e60*/  F2FP.BF16.F32.PACK_AB R71, R27, R22 ;  /* 0x000000161b47723e */ /* 0x000fe200000010ff */
[C---:B------:R-:W-:Y:S01]  /*6e70*/  FFMA R30, R41.reuse, R45, R30 ;  /* 0x0000002d291e7223 */ /* 0x040fe2000000001e */
[----:B------:R-:W-:Y:S01]  /*6e80*/  FFMA R35, R41, R44, R35 ;  /* 0x0000002c29237223 */ /* 0x000fe20000000023 */
[----:B------:R-:W-:Y:S02]  /*6e90*/  F2FP.BF16.F32.PACK_AB R80, R25, R24 ;  /* 0x000000181950723e */ /* 0x000fe400000010ff */
[----:B------:R1:W-:Y:S01]  /*6ea0*/  STS.128 [R114+0x20], R68 ;  /* 0x0000204472007388 */ /* 0x0003e20000000c00 */
[----:B------:R-:W-:Y:S02]  /*6eb0*/  F2FP.BF16.F32.PACK_AB R81, R31, R26 ;  /* 0x0000001a1f51723e */ /* 0x000fe400000010ff */
[----:B------:R-:W-:Y:S02]  /*6ec0*/  F2FP.BF16.F32.PACK_AB R82, R29, R28 ;  /* 0x0000001c1d52723e */ /* 0x000fe400000010ff */
[----:B------:R-:W-:Y:S05]  /*6ed0*/  F2FP.BF16.F32.PACK_AB R83, R35, R30 ;  /* 0x0000001e2353723e */ /* 0x000fea00000010ff */
[----:B------:R1:W-:Y:S01]  /*6ee0*/  STS.128 [R103+0x10], R80 ;  /* 0x0000105067007388 */ /* 0x0003e20000000c00 */
[----:B------:R-:W-:Y:S01]  /*6ef0*/  @!PT LDS RZ, [RZ] ;  /* 0x00000000fffff984 */ /* 0x000fe20000000800 */
[----:B------:R-:W-:Y:S01]  /*6f00*/  @!PT LDS RZ, [RZ] ;  /* 0x00000000fffff984 */ /* 0x000fe20000000800 */
[----:B------:R-:W-:Y:S01]  /*6f10*/  @!PT LDS RZ, [RZ] ;  /* 0x00000000fffff984 */ /* 0x000fe20000000800 */
[----:B------:R-:W-:Y:S01]  /*6f20*/  @!PT LDS RZ, [RZ] ;  /* 0x00000000fffff984 */ /* 0x000fe20000000800 */
[----:B------:R2:W-:Y:S07]  /*6f30*/  MEMBAR.ALL.CTA ;  /* 0x0000000000007992 */ /* 0x0005ee0000008000 */
[----:B--2---:R-:W2:Y:S02]  /*6f40*/  FENCE.VIEW.ASYNC.S ;  /* 0x00000000000073c6 */ /* 0x004ea40000000000 */
[----:B--2---:R-:W-:Y:S06]  /*6f50*/  BAR.SYNC.DEFER_BLOCKING 0x1, 0x80 ;  /* 0x0042000000007b1d */ /* 0x004fec0000010000 */
[----:B------:R-:W-:Y:S05]  /*6f60*/  @P0 BRA `(.L_x_91) ;  /* 0x00000000002c0947 */ /* 0x000fea0003800000 */
[----:B------:R-:W2:Y:S01]  /*6f70*/  LDCU.64 UR6, c[0x0][0x348] ;  /* 0x00006900ff0677ac */ /* 0x000ea20008000a00 */
[----:B------:R-:W-:Y:S02]  /*6f80*/  R2UR UR5, R118 ;  /* 0x00000000760572ca */ /* 0x000fe400000e0000 */
[----:B------:R-:W-:Y:S02]  /*6f90*/  R2UR UR42, R111 ;  /* 0x000000006f2a72ca */ /* 0x000fe400000e0000 */
[----:B------:R-:W-:Y:S02]  /*6fa0*/  R2UR UR43, R110 ;  /* 0x000000006e2b72ca */ /* 0x000fe400000e0000 */
[----:B------:R-:W-:Y:S02]  /*6fb0*/  R2UR UR44, R108 ;  /* 0x000000006c2c72ca */ /* 0x000fe400000e0000 */
[----:B------:R-:W-:Y:S05]  /*6fc0*/  R2UR UR45, R109 ;  /* 0x000000006d2d72ca */ /* 0x000fea00000e0000 */
[----:B------:R-:W-:Y:S02]  /*6fd0*/  UIADD3 UR40, UPT, UPT, UR49, 0x200, UR5 ;  /* 0x0000020031287890 */ /* 0x000fe4000fffe005 */
[----:B--2---:R-:W-:Y:S04]  /*6fe0*/  UIADD3 UR4, UP0, UPT, UR6, 0x780, URZ ;  /* 0x0000078006047890 */ /* 0x004fe8000ff1e0ff */
[----:B------:R-:W-:Y:S09]  /*6ff0*/  UIADD3.X UR5, UPT, UPT, URZ, UR7, URZ, UP0, !UPT ;  /* 0x00000007ff057290 */ /* 0x000ff200087fe4ff */
[----:B------:R2:W-:Y:S02]  /*7000*/  UTMASTG.5D.IM2COL [UR40], [UR4] ;  /* 0x00000028040073b5 */ /* 0x0005e40008060000 */
[----:B--2---:R0:W-:Y:S02]  /*7010*/  UTMACMDFLUSH ;  /* 0x00000000000079b7 */ /* 0x0041e40000000000 */
.L_x_91:
[----:B------:R-:W-:Y:S05]  /*7020*/  BSYNC.RECONVERGENT B0 ;  /* 0x0000000000007941 */ /* 0x000fea0003800200 */
.L_x_90:
[----:B------:R-:W-:Y:S01]  /*7030*/  R2UR UR40, R46 ;  /* 0x000000002e2872ca */ /* 0x000fe200000e0000 */
[----:B------:R-:W-:Y:S11]  /*7040*/  BSSY.RECONVERGENT B0, `(.L_x_92) ;  /* 0x0000006000007945 */ /* 0x000ff60003800200 */
[----:B------:R-:W-:Y:S01]  /*7050*/  @!UPT UIADD3 URZ, UPT, UPT, URZ, URZ, URZ ;  /* 0x000000fffffff290 */ /* 0x000fe2000fffe0ff */
[----:B------:R-:W-:Y:S04]  /*7060*/  UISETP.NE.AND UP0, UPT, UR40, 0x3, UPT ;  /* 0x000000032800788c */ /* 0x000fe8000bf05270 */
[----:B------:R-:W-:Y:S01]  /*7070*/  USEL UR42, UR40, URZ, UP0 ;  /* 0x000000ff282a7287 */ /* 0x000fe20008000000 */
[----:B------:R-:W-:Y:S11]  /*7080*/  @P0 BRA `(.L_x_93) ;  /* 0x0000000000040947 */ /* 0x000ff60003800000 */
[----:B------:R-:W-:Y:S04]  /*7090*/  DEPBAR.LE SB0, 0x1 ;  /* 0x000080400000791a */ /* 0x000fe80000000000 */
.L_x_93:
[----:B------:R-:W-:Y:S05]  /*70a0*/  BSYNC.RECONVERGENT B0 ;  /* 0x0000000000007941 */ /* 0x000fea0003800200 */
.L_x_92:
[----:B------:R-:W-:Y:S01]  /*70b0*/  BAR.SYNC.DEFER_BLOCKING 0x1, 0x80 ;  /* 0x0042000000007b1d */ /* 0x000fe20000010000 */
[----:B------:R-:W-:Y:S01]  /*70c0*/  ISETP.NE.AND P1, PT, R113, RZ, PT ;  /* 0x000000ff7100720c */ /* 0x000fe20003f25270 */
[----:B------:R-:W-:Y:S01]  /*70d0*/  UISETP.NE.AND UP0, UPT, UR51, URZ, UPT ;  /* 0x000000ff3300728c */ /* 0x000fe2000bf05270 */
[----:B------:R-:W-:Y:S11]  /*70e0*/  LEA R3, R120, UR49, 0x3 ;  /* 0x0000003178037c11 */ /* 0x000ff6000f8e18ff */
[----:B------:R-:W-:Y:S01]  /*70f0*/  @P1 SHF.L.U32 R4, R47, 0x1f, RZ ;  /* 0x0000001f2f041819 */ /* 0x000fe200000006ff */
[----:B------:R-:W-:Y:S06]  /*7100*/  BRA.U !UP0, `(.L_x_94) ;  /* 0x0000000108287547 */ /* 0x000fec000b800000 */
[----:B------:R-:W2:Y:S01]  /*7110*/  S2R R0, SR_CgaCtaId ;  /* 0x0000000000007919 */ /* 0x000ea20000008800 */
[----:B------:R-:W-:Y:S05]  /*7120*/  IMAD.U32 R2, RZ, RZ, UR52 ;  /* 0x00000034ff027e24 */ /* 0x000fea000f8e00ff */
[C---:B------:R-:W-:Y:S01]  /*7130*/  @P1 LEA R5, R2.reuse, UR49, 0x3 ;  /* 0x0000003102051c11 */ /* 0x040fe2000f8e18ff */
[----:B------:R-:W-:Y:S04]  /*7140*/  VIADD R2, R2, 0x1 ;  /* 0x0000000102027836 */ /* 0x000fe80000000000 */
[----:B------:R-:W-:Y:S01]  /*7150*/  @P1 VIADD R5, R5, 0x98 ;  /* 0x0000009805051836 */ /* 0x000fe20000000000 */
[C---:B------:R-:W-:Y:S04]  /*7160*/  ISETP.NE.AND P0, PT, R2.reuse, 0x3, PT ;  /* 0x000000030200780c */ /* 0x040fe80003f05270 */
[----:B------:R-:W-:Y:S04]  /*7170*/  SEL R2, R2, RZ, P0 ;  /* 0x000000ff02027207 */ /* 0x000fe80000000000 */
[----:B------:R-:W-:Y:S02]  /*7180*/  R2UR UR52, R2 ;  /* 0x00000000023472ca */ /* 0x000fe400000e0000 */
[----:B--2---:R-:W-:Y:S04]  /*7190*/  @P1 PRMT R0, R0, 0x654, R5 ;  /* 0x0000065400001816 */ /* 0x004fe80000000005 */
[----:B------:R2:W-:Y:S09]  /*71a0*/  @P1 SYNCS.ARRIVE.TRANS64.RED.A1T0 RZ, [R0+URZ], RZ ;  /* 0x000000ff00ff19a7 */ /* 0x0005f200081004ff */
.L_x_94:
[----:B------:R-:W3:Y:S01]  /*71b0*/  @P1 SYNCS.PHASECHK.TRANS64.TRYWAIT P0, [R3+URZ+0x80], R4 ;  /* 0x00008004030015a7 */ /* 0x000ee200080011ff */
[----:B------:R-:W-:Y:S01]  /*71c0*/  BSSY B1, `(.L_x_95) ;  /* 0x0000015000017945 */ /* 0x000fe20003800000 */
[----:B---3--:R-:W-:Y:S03]  /*71d0*/  @P1 SEL R117, RZ, 0x1, !P0 ;  /* 0x00000001ff751807 */ /* 0x008fe60004000000 */
[----:B------:R-:W-:Y:S05]  /*71e0*/  @!P1 BRA `(.L_x_96) ;  /* 0x0000000000489947 */ /* 0x000fea0003800000 */
[----:B------:R-:W-:Y:S01]  /*71f0*/  ISETP.NE.AND P1, PT, R119, RZ, PT ;  /* 0x000000ff7700720c */ /* 0x000fe20003f25270 */
[----:B------:R-:W-:Y:S01]  /*7200*/  BSSY B0, `(.L_x_97) ;  /* 0x000000a000007945 */ /* 0x000fe20003800000 */
[----:B------:R-:W-:Y:S11]  /*7210*/  ISETP.NE.AND P0, PT, R117, RZ, PT ;  /* 0x000000ff7500720c */ /* 0x000ff60003f05270 */
[----:B------:R-:W-:Y:S04]  /*7220*/  @P1 IMAD R120, R120, 0x2000, R107 ;  /* 0x0000200078781824 */ /* 0x000fe800078e026b */
[----:B------:R-:W-:Y:S01]  /*7230*/  @P1 IMAD.IADD R5, R101, 0x1, R120 ;  /* 0x0000000165051824 */ /* 0x000fe200078e0278 */
[----:B------:R-:W-:Y:S03]  /*7240*/  @P1 IADD3 R2, PT, PT, R100, R120, RZ ;  /* 0x0000007864021210 */ /* 0x000fe60007ffe0ff */
[----:B--2---:R-:W-:Y:S01]  /*7250*/  @P1 IMAD.IADD R0, R106, 0x1, R5 ;  /* 0x000000016a001824 */ /* 0x004fe200078e0205 */
[----:B------:R-:W-:Y:S06]  /*7260*/  @P0 BRA `(.L_x_98) ;  /* 0x00000000000c0947 */ /* 0x000fec0003800000 */
[----:B------:R-:W-:Y:S04]  /*7270*/  SHF.L.U32 R4, R47, 0x1f, RZ ;  /* 0x0000001f2f047819 */ /* 0x000fe800000006ff */
[----:B------:R-:W2:Y:S02]  /*7280*/  SYNCS.PHASECHK.TRANS64.TRYWAIT P0, [R3+URZ+0x80], R4 ;  /* 0x00008004030075a7 */ /* 0x000ea400080011ff */
[----:B--2---:R-:W-:Y:S05]  /*7290*/  @!P0 BRA `(.L_x_99) ;  /* 0x0000001800488947 */ /* 0x004fea0003800000 */
.L_x_98:
[----:B------:R-:W-:Y:S05]  /*72a0*/  BSYNC B0 ;  /* 0x0000000000007941 */ /* 0x000fea0003800000 */
.L_x_97:
[----:B------:R-:W-:Y:S11]  /*72b0*/  ISETP.NE.AND P0, PT, R119, RZ, PT ;  /* 0x000000ff7700720c */ /* 0x000ff60003f05270 */
[----:B------:R-:W-:Y:S02]  /*72c0*/  @!UPT UIADD3 URZ, UPT, UPT, URZ, URZ, URZ ;  /* 0x000000fffffff290 */ /* 0x000fe4000fffe0ff */
[----:B------:R3:W4:Y:S04]  /*72d0*/  @P0 LDS.128 R48, [R120] ;  /* 0x0000000078300984 */ /* 0x0007280000000c00 */
[----:B------:R3:W1:Y:S04]  /*72e0*/  @P0 LDS.128 R64, [R2+0x20] ;  /* 0x0000200002400984 */ /* 0x0006680000000c00 */
[----:B------:R3:W1:Y:S04]  /*72f0*/  @P0 LDS.128 R56, [R5+0x10] ;  /* 0x0000100005380984 */ /* 0x0006680000000c00 */
[----:B------:R3:W1:Y:S02]  /*7300*/  @P0 LDS.128 R72, [R0+0x10] ;  /* 0x0000100000480984 */ /* 0x0006640000000c00 */
.L_x_96:
[----:B------:R-:W-:Y:S05]  /*7310*/  BSYNC B1 ;  /* 0x0000000000017941 */ /* 0x000fea0003800000 */
.L_x_95:
[----:B--23--:R-:W-:Y:S05]  /*7320*/  VIADD R0, R39, 0x20 ;  /* 0x0000002027007836 */ /* 0x00cfea0000000000 */
[----:B------:R-:W-:Y:S04]  /*7330*/  SHF.R.U32.HI R0, RZ, 0x15, R0 ;  /* 0x00000015ff007819 */ /* 0x000fe80000011600 */
[----:B------:R-:W-:Y:S11]  /*7340*/  LOP3.LUT P0, RZ, R0, 0x3, R91, 0x48, !PT ;  /* 0x0000000300ff7812 */ /* 0x000ff6000780485b */
[----:B------:R-:W-:Y:S02]  /*7350*/  @!UPT UIADD3 URZ, UPT, UPT, URZ, URZ, URZ ;  /* 0x000000fffffff290 */ /* 0x000fe4000fffe0ff */
[----:B------:R-:W-:Y:S05]  /*7360*/  @!P0 BRA `(.L_x_100) ;  /* 0x0000000000408947 */ /* 0x000fea0003800000 */
[----:B------:R-:W2:Y:S01]  /*7370*/  LDCU.64 UR8, c[0x4][0x70] ;  /* 0x01000e00ff0877ac */ /* 0x000ea20008000a00 */
[----:B------:R-:W-:Y:S01]  /*7380*/  MOV R3, 0x0 ;  /* 0x0000000000037802 */ /* 0x000fe20000000f00 */
[----:B------:R-:W-:Y:S02]  /*7390*/  HFMA2 R12, -RZ, RZ, 0, 5.9604644775390625e-08 ;  /* 0x00000001ff0c7431 */ /* 0x000fe400000001ff */
[----:B------:R-:W-:Y:S02]  /*73a0*/  IMAD.MOV.U32 R8, RZ, RZ, 0x192 ;  /* 0x00000192ff087424 */ /* 0x000fe400078e00ff */
[----:B------:R-:W-:Y:S01]  /*73b0*/  IMAD.MOV.U32 R13, RZ, RZ, RZ ;  /* 0x000000ffff0d7224 */ /* 0x000fe200078e00ff */
[----:B------:R-:W3:Y:S01]  /*73c0*/  LDCU.64 UR6, c[0x4][0x78] ;  /* 0x01000f00ff0677ac */ /* 0x000ee20008000a00 */
[----:B------:R-:W1:Y:S01]  /*73d0*/  LDC.64 R2, c[0x4][R3] ;  /* 0x0100000003027b82 */ /* 0x000e620000000a00 */
[----:B------:R-:W5:Y:S01]  /*73e0*/  LDCU.64 UR4, c[0x4][0x10] ;  /* 0x01000200ff0477ac */ /* 0x000f620008000a00 */
[----:B--2---:R-:W-:Y:S01]  /*73f0*/  MOV R5, UR9 ;  /* 0x0000000900057c02 */ /* 0x004fe20008000f00 */
[----:B------:R-:W-:Y:S01]  /*7400*/  IMAD.U32 R4, RZ, RZ, UR8 ;  /* 0x00000008ff047e24 */ /* 0x000fe2000f8e00ff */
[----:B---3--:R-:W-:Y:S01]  /*7410*/  MOV R7, UR7 ;  /* 0x0000000700077c02 */ /* 0x008fe20008000f00 */
[----:B------:R-:W-:Y:S01]  /*7420*/  IMAD.U32 R6, RZ, RZ, UR6 ;  /* 0x00000006ff067e24 */ /* 0x000fe2000f8e00ff */
[----:B-----5:R-:W-:Y:S01]  /*7430*/  MOV R11, UR5 ;  /* 0x00000005000b7c02 */ /* 0x020fe20008000f00 */
[----:B------:R-:W-:Y:S02]  /*7440*/  IMAD.U32 R10, RZ, RZ, UR4 ;  /* 0x00000004ff0a7e24 */ /* 0x000fe4000f8e00ff */
[----:B------:R-:W-:Y:S07]  /*7450*/  LEPC R20, `(.L_x_100) ;  /* 0x000000001014794e */ /* 0x000fee0000000000 */
[----:B-1--4-:R-:W-:Y:S05]  /*7460*/  CALL.ABS.NOINC R2 ;  /* 0x0000000002007343 */ /* 0x012fea0003c00000 */
.L_x_100:
[----:B------:R-:W-:Y:S01]  /*7470*/  ISETP.NE.AND P0, PT, R89, RZ, PT ;  /* 0x000000ff5900720c */ /* 0x000fe20003f05270 */
[----:B------:R-:W-:Y:S05]  /*7480*/  WARPSYNC.ALL ;  /* 0x0000000000007948 */ /* 0x000fea0003800000 */
[----:B------:R-:W-:Y:S01]  /*7490*/  R2UR UR4, R39 ;  /* 0x00000000270472ca */ /* 0x000fe200000e0000 */
[----:B------:R-:W2:Y:S01]  /*74a0*/  S2UR UR6, SR_CgaCtaId ;  /* 0x00000000000679c3 */ /* 0x000ea20000008800 */
[----:B------:R-:W-:Y:S01]  /*74b0*/  R2UR UR5, R102 ;  /* 0x00000000660572ca */ /* 0x000fe200000e0000 */
[----:B------:R-:W-:Y:S01]  /*74c0*/  BSSY.RECONVERGENT B0, `(.L_x_101) ;  /* 0x0000092000007945 */ /* 0x000fe20003800200 */
[C---:B----4-:R-:W-:Y:S02]  /*74d0*/  SHF.L.U32 R40, R48.reuse, 0x10, RZ ;  /* 0x0000001030287819 */ /* 0x050fe400000006ff */
[----:B------:R-:W-:Y:S02]  /*74e0*/  LOP3.LUT R42, R48, 0xffff0000, RZ, 0xc0, !PT ;  /* 0xffff0000302a7812 */ /* 0x000fe400078ec0ff */
[C---:B------:R-:W-:Y:S02]  /*74f0*/  SHF.L.U32 R43, R49.reuse, 0x10, RZ ;  /* 0x00000010312b7819 */ /* 0x040fe400000006ff */
[----:B------:R-:W-:Y:S02]  /*7500*/  LOP3.LUT R44, R49, 0xffff0000, RZ, 0xc0, !PT ;  /* 0xffff0000312c7812 */ /* 0x000fe400078ec0ff */
[C---:B------:R-:W-:Y:S01]  /*7510*/  SHF.L.U32 R45, R50.reuse, 0x10, RZ ;  /* 0x00000010322d7819 */ /* 0x040fe200000006ff */
[----:B------:R-:W3:Y:S01]  /*7520*/  LDTM.x32 R4, tmem[UR4+0x20] ;  /* 0x00002004000479ee */ /* 0x000ee200082c0000 */
[----:B------:R-:W-:Y:S01]  /*7530*/  LOP3.LUT R46, R50, 0xffff0000, RZ, 0xc0, !PT ;  /* 0xffff0000322e7812 */ /* 0x000fe200078ec0ff */
[----:B------:R-:W-:Y:S01]  /*7540*/  NOP ;  /* 0x0000000000007918 */ /* 0x000fe20000000000 */
[C---:B------:R-:W-:Y:S01]  /*7550*/  SHF.L.U32 R47, R51.reuse, 0x10, RZ ;  /* 0x00000010332f7819 */ /* 0x040fe200000006ff */
[----:B------:R-:W-:Y:S01]  /*7560*/  USHF.L.U32 UR4, UR42, 0xd, URZ ;  /* 0x0000000d2a047899 */ /* 0x000fe200080006ff */
[----:B------:R-:W-:Y:S01]  /*7570*/  LOP3.LUT R49, R51, 0xffff0000, RZ, 0xc0, !PT ;  /* 0xffff000033317812 */ /* 0x000fe200078ec0ff */
[----:B------:R-:W-:Y:S01]  /*7580*/  UIADD3 UR5, UPT, UPT, UR5, 0xe0, URZ ;  /* 0x000000e005057890 */ /* 0x000fe2000fffe0ff */
[C---:B-1----:R-:W-:Y:S02]  /*7590*/  SHF.L.U32 R48, R56.reuse, 0x10, RZ ;  /* 0x0000001038307819 */ /* 0x042fe400000006ff */
[----:B------:R-:W-:Y:S02]  /*75a0*/  LOP3.LUT R51, R56, 0xffff0000, RZ, 0xc0, !PT ;  /* 0xffff000038337812 */ /* 0x000fe400078ec0ff */
[C---:B------:R-:W-:Y:S02]  /*75b0*/  SHF.L.U32 R50, R57.reuse, 0x10, RZ ;  /* 0x0000001039327819 */ /* 0x040fe400000006ff */
[----:B------:R-:W-:Y:S02]  /*75c0*/  LOP3.LUT R52, R57, 0xffff0000, RZ, 0xc0, !PT ;  /* 0xffff000039347812 */ /* 0x000fe400078ec0ff */
[C---:B------:R-:W-:Y:S02]  /*75d0*/  SHF.L.U32 R53, R58.reuse, 0x10, RZ ;  /* 0x000000103a357819 */ /* 0x040fe400000006ff */
[----:B------:R-:W-:Y:S02]  /*75e0*/  LOP3.LUT R54, R58, 0xffff0000, RZ, 0xc0, !PT ;  /* 0xffff00003a367812 */ /* 0x000fe400078ec0ff */
[C---:B------:R-:W-:Y:S02]  /*75f0*/  SHF.L.U32 R55, R59.reuse, 0x10, RZ ;  /* 0x000000103b377819 */ /* 0x040fe400000006ff */
[----:B------:R-:W-:Y:S02]  /*7600*/  LOP3.LUT R56, R59, 0xffff0000, RZ, 0xc0, !PT ;  /* 0xffff00003b387812 */ /* 0x000fe400078ec0ff */
[----:B------:R-:W-:Y:S01]  /*7610*/  SHF.L.U32 R57, R64, 0x10, RZ ;  /* 0x0000001040397819 */ /* 0x000fe200000006ff */
[----:B---3--:R-:W-:Y:S01]  /*7620*/  FMUL R4, R38, R4 ;  /* 0x0000000426047220 */ /* 0x008fe20000400000 */
[----:B------:R-:W-:Y:S01]  /*7630*/  LOP3.LUT R58, R64, 0xffff0000, RZ, 0xc0, !PT ;  /* 0xffff0000403a7812 */ /* 0x000fe200078ec0ff */
[C---:B------:R-:W-:Y:S01]  /*7640*/  FMUL R5, R38.reuse, R5 ;  /* 0x0000000526057220 */ /* 0x040fe20000400000 */
[C---:B------:R-:W-:Y:S01]  /*7650*/  SHF.L.U32 R59, R65.reuse, 0x10, RZ ;  /* 0x00000010413b7819 */ /* 0x040fe200000006ff */
[C---:B------:R-:W-:Y:S01]  /*7660*/  FMUL R6, R38.reuse, R6 ;  /* 0x0000000626067220 */ /* 0x040fe20000400000 */
[----:B------:R-:W-:Y:S01]  /*7670*/  LOP3.LUT R60, R65, 0xffff0000, RZ, 0xc0, !PT ;  /* 0xffff0000413c7812 */ /* 0x000fe200078ec0ff */
[----:B------:R-:W-:Y:S01]  /*7680*/  FMUL R7, R38, R7 ;  /* 0x0000000726077220 */ /* 0x000fe20000400000 */
[----:B------:R-:W-:Y:S01]  /*7690*/  IADD3 R114, PT, PT, R107, UR4, RZ ;  /* 0x000000046b727c10 */ /* 0x000fe2000fffe0ff */
[----:B------:R-:W-:Y:S01]  /*76a0*/  FFMA R4, R41, R40, R4 ;  /* 0x0000002829047223 */ /* 0x000fe20000000004 */
[----:B------:R-:W-:Y:S01]  /*76b0*/  SHF.L.U32 R61, R66, 0x10, RZ ;  /* 0x00000010423d7819 */ /* 0x000fe200000006ff */
[----:B------:R-:W-:Y:S01]  /*76c0*/  FMUL R8, R38, R8 ;  /* 0x0000000826087220 */ /* 0x000fe20000400000 */
[----:B------:R-:W-:Y:S01]  /*76d0*/  LOP3.LUT R62, R66, 0xffff0000, RZ, 0xc0, !PT ;  /* 0xffff0000423e7812 */ /* 0x000fe200078ec0ff */
[----:B--2---:R-:W-:Y:S01]  /*76e0*/  UPRMT UR5, UR6, 0x654, UR5 ;  /* 0x0000065406057896 */ /* 0x004fe20008000005 */
[----:B------:R-:W-:Y:S01]  /*76f0*/  IADD3 R115, PT, PT, R101, R114, RZ ;  /* 0x0000007265737210 */ /* 0x000fe20007ffe0ff */
[C---:B------:R-:W-:Y:S01]  /*7700*/  FFMA R5, R41.reuse, R42, R5 ;  /* 0x0000002a29057223 */ /* 0x040fe20000000005 */
[----:B------:R-:W-:Y:S01]  /*7710*/  IADD3 R114, PT, PT, R100, R114, RZ ;  /* 0x0000007264727210 */ /* 0x000fe20007ffe0ff */
[C---:B------:R-:W-:Y:S01]  /*7720*/  FFMA R6, R41.reuse, R43, R6 ;  /* 0x0000002b29067223 */ /* 0x040fe20000000006 */
[----:B------:R-:W-:Y:S01]  /*7730*/  IADD3 R124, PT, PT, R106, R115, RZ ;  /* 0x000000736a7c7210 */ /* 0x000fe20007ffe0ff */
[----:B------:R-:W-:Y:S01]  /*7740*/  FFMA R7, R41, R44, R7 ;  /* 0x0000002c29077223 */ /* 0x000fe20000000007 */
[----:B------:R-:W-:Y:S01]  /*7750*/  F2FP.BF16.F32.PACK_AB R80, R5, R4 ;  /* 0x000000040550723e */ /* 0x000fe200000010ff */
[----:B------:R-:W-:Y:S01]  /*7760*/  FFMA R8, R41, R45, R8 ;  /* 0x0000002d29087223 */ /* 0x000fe20000000008 */
[----:B------:R-:W-:Y:S01]  /*7770*/  SYNCS.ARRIVE.TRANS64.RED.A1T0 RZ, [UR5], RZ ;  /* 0x000000ffffff79a7 */ /* 0x000fe20008100405 */
[C---:B------:R-:W-:Y:S01]  /*7780*/  FMUL R9, R38.reuse, R9 ;  /* 0x0000000926097220 */ /* 0x040fe20000400000 */
[----:B------:R-:W-:Y:S01]  /*7790*/  F2FP.BF16.F32.PACK_AB R81, R7, R6 ;  /* 0x000000060751723e */ /* 0x000fe200000010ff */
[C---:B------:R-:W-:Y:S01]  /*77a0*/  FMUL R0, R38.reuse, R10 ;  /* 0x0000000a26007220 */ /* 0x040fe20000400000 */
[C---:B------:R-:W-:Y:S01]  /*77b0*/  FMUL R2, R38.reuse, R11 ;  /* 0x0000000b26027220 */ /* 0x040fe20000400000 */
[C---:B------:R-:W-:Y:S01]  /*77c0*/  FFMA R9, R41.reuse, R46, R9 ;  /* 0x0000002e29097223 */ /* 0x040fe20000000009 */
[C---:B------:R-:W-:Y:S01]  /*77d0*/  FMUL R3, R38.reuse, R12 ;  /* 0x0000000c26037220 */ /* 0x040fe20000400000 */
[C---:B------:R-:W-:Y:S01]  /*77e0*/  FFMA R0, R41.reuse, R47, R0 ;  /* 0x0000002f29007223 */ /* 0x040fe20000000000 */
[----:B------:R-:W-:Y:S01]  /*77f0*/  FFMA R2, R41, R49, R2 ;  /* 0x0000003129027223 */ /* 0x000fe20000000002 */
[----:B------:R-:W-:Y:S01]  /*7800*/  SHF.L.U32 R63, R67, 0x10, RZ ;  /* 0x00000010433f7819 */ /* 0x000fe200000006ff */
[----:B------:R-:W-:Y:S01]  /*7810*/  FFMA R3, R41, R48, R3 ;  /* 0x0000003029037223 */ /* 0x000fe20000000003 */
[----:B------:R-:W-:Y:S01]  /*7820*/  F2FP.BF16.F32.PACK_AB R82, R9, R8 ;  /* 0x000000080952723e */ /* 0x000fe200000010ff */
[----:B------:R-:W-:Y:S01]  /*7830*/  FMUL R10, R38, R13 ;  /* 0x0000000d260a7220 */ /* 0x000fe20000400000 */
[----:B------:R-:W-:Y:S01]  /*7840*/  F2FP.BF16.F32.PACK_AB R83, R2, R0 ;  /* 0x000000000253723e */ /* 0x000fe200000010ff */
[C---:B------:R-:W-:Y:S01]  /*7850*/  FMUL R11, R38.reuse, R14 ;  /* 0x0000000e260b7220 */ /* 0x040fe20000400000 */
[C---:B------:R-:W-:Y:S01]  /*7860*/  FMUL R15, R38.reuse, R15 ;  /* 0x0000000f260f7220 */ /* 0x040fe20000400000 */
[----:B------:R-:W-:Y:S01]  /*7870*/  FMUL R12, R38, R16 ;  /* 0x00000010260c7220 */ /* 0x000fe20000400000 */
[----:B------:R-:W-:Y:S01]  /*7880*/  FFMA R10, R41, R51, R10 ;  /* 0x00000033290a7223 */ /* 0x000fe2000000000a */
[----:B------:R1:W-:Y:S01]  /*7890*/  STS.128 [R107+UR4], R80 ;  /* 0x000000506b007988 */ /* 0x0003e20008000c04 */
[----:B------:R-:W-:Y:S01]  /*78a0*/  LOP3.LUT R64, R67, 0xffff0000, RZ, 0xc0, !PT ;  /* 0xffff000043407812 */ /* 0x000fe200078ec0ff */
[C---:B------:R-:W-:Y:S01]  /*78b0*/  FFMA R11, R41.reuse, R50, R11 ;  /* 0x00000032290b7223 */ /* 0x040fe2000000000b */
[C---:B------:R-:W-:Y:S01]  /*78c0*/  FFMA R15, R41.reuse, R52, R15 ;  /* 0x00000034290f7223 */ /* 0x040fe2000000000f */
[----:B------:R-:W-:Y:S01]  /*78d0*/  SHF.L.U32 R65, R72, 0x10, RZ ;  /* 0x0000001048417819 */ /* 0x000fe200000006ff */
[----:B------:R-:W-:Y:S01]  /*78e0*/  FFMA R12, R41, R53, R12 ;  /* 0x00000035290c7223 */ /* 0x000fe2000000000c */
[----:B------:R-:W-:Y:S01]  /*78f0*/  F2FP.BF16.F32.PACK_AB R100, R10, R3 ;  /* 0x000000030a64723e */ /* 0x000fe200000010ff */
[C---:B------:R-:W-:Y:S01]  /*7900*/  FMUL R13, R38.reuse, R17 ;  /* 0x00000011260d7220 */ /* 0x040fe20000400000 */
[----:B------:R-:W-:Y:S01]  /*7910*/  F2FP.BF16.F32.PACK_AB R101, R15, R11 ;  /* 0x0000000b0f65723e */ /* 0x000fe200000010ff */
[C---:B------:R-:W-:Y:S01]  /*7920*/  FMUL R14, R38.reuse, R18 ;  /* 0x00000012260e7220 */ /* 0x040fe20000400000 */
[C---:B------:R-:W-:Y:S01]  /*7930*/  FMUL R19, R38.reuse, R19 ;  /* 0x0000001326137220 */ /* 0x040fe20000400000 */
[C---:B------:R-:W-:Y:S01]  /*7940*/  FMUL R16, R38.reuse, R20 ;  /* 0x0000001426107220 */ /* 0x040fe20000400000 */
[C---:B------:R-:W-:Y:S01]  /*7950*/  FFMA R13, R41.reuse, R54, R13 ;  /* 0x00000036290d7223 */ /* 0x040fe2000000000d */
        /* <DEDUP_REMOVED lines=11> */
[----:B------:R-:W-:Y:S01]  /*7a10*/  FFMA R23, R41, R60, R23 ;  /* 0x0000003c29177223 */ /* 0x000fe20000000017 */
[C---:B------:R-:W-:Y:S01]  /*7a20*/  FMUL R27, R38.reuse, R27 ;  /* 0x0000001b261b7220 */ /* 0x040fe20000400000 */
[----:B------:R-:W-:Y:S01]  /*7a30*/  F2FP.BF16.F32.PACK_AB R102, R13, R12 ;  /* 0x0000000c0d66723e */ /* 0x000fe200000010ff */
[----:B------:R-:W-:Y:S01]  /*7a40*/  FFMA R20, R41, R61, R20 ;  /* 0x0000003d29147223 */ /* 0x000fe20000000014 */
[----:B------:R-:W-:Y:S01]  /*7a50*/  F2FP.BF16.F32.PACK_AB R103, R19, R14 ;  /* 0x0000000e1367723e */ /* 0x000fe200000010ff */
[----:B------:R-:W-:Y:S01]  /*7a60*/  FMUL R24, R38, R28 ;  /* 0x0000001c26187220 */ /* 0x000fe20000400000 */
[----:B------:R-:W-:Y:S01]  /*7a70*/  LOP3.LUT R66, R72, 0xffff0000, RZ, 0xc0, !PT ;  /* 0xffff000048427812 */ /* 0x000fe200078ec0ff */
[----:B------:R-:W-:Y:S01]  /*7a80*/  FFMA R21, R41, R62, R21 ;  /* 0x0000003e29157223 */ /* 0x000fe20000000015 */
[----:B------:R-:W-:Y:S01]  /*7a90*/  SHF.L.U32 R67, R73, 0x10, RZ ;  /* 0x0000001049437819 */ /* 0x000fe200000006ff */
[----:B------:R1:W-:Y:S01]  /*7aa0*/  STS.128 [R115+0x10], R100 ;  /* 0x0000106473007388 */ /* 0x0003e20000000c00 */
[C---:B------:R-:W-:Y:S01]  /*7ab0*/  FMUL R25, R38.reuse, R29 ;  /* 0x0000001d26197220 */ /* 0x040fe20000400000 */
[----:B------:R-:W-:Y:S01]  /*7ac0*/  FFMA R22, R41, R63, R22 ;  /* 0x0000003f29167223 */ /* 0x000fe20000000016 */
[----:B------:R-:W-:Y:S01]  /*7ad0*/  LOP3.LUT R68, R73, 0xffff0000, RZ, 0xc0, !PT ;  /* 0xffff000049447812 */ /* 0x000fe200078ec0ff */
[----:B------:R-:W-:Y:S01]  /*7ae0*/  FMUL R26, R38, R30 ;  /* 0x0000001e261a7220 */ /* 0x000fe20000400000 */
[C---:B------:R-:W-:Y:S01]  /*7af0*/  FFMA R27, R41.reuse, R64, R27 ;  /* 0x00000040291b7223 */ /* 0x040fe2000000001b */
[----:B------:R-:W-:Y:S01]  /*7b00*/  SHF.L.U32 R69, R74, 0x10, RZ ;  /* 0x000000104a457819 */ /* 0x000fe200000006ff */
[----:B------:R-:W-:Y:S01]  /*7b10*/  FMUL R31, R38, R31 ;  /* 0x0000001f261f7220 */ /* 0x000fe20000400000 */
[C---:B------:R-:W-:Y:S01]  /*7b20*/  FFMA R24, R41.reuse, R65, R24 ;  /* 0x0000004129187223 */ /* 0x040fe20000000018 */
[----:B------:R-:W-:Y:S01]  /*7b30*/  LOP3.LUT R70, R74, 0xffff0000, RZ, 0xc0, !PT ;  /* 0xffff00004a467812 */ /* 0x000fe200078ec0ff */
[C---:B------:R-:W-:Y:S01]  /*7b40*/  FMUL R28, R38.reuse, R32 ;  /* 0x00000020261c7220 */ /* 0x040fe20000400000 */
[----:B------:R-:W-:Y:S01]  /*7b50*/  FFMA R25, R41, R66, R25 ;  /* 0x0000004229197223 */ /* 0x000fe20000000019 */
[----:B------:R-:W-:Y:S01]  /*7b60*/  SHF.L.U32 R71, R75, 0x10, RZ ;  /* 0x000000104b477819 */ /* 0x000fe200000006ff */
[C---:B------:R-:W-:Y:S01]  /*7b70*/  FMUL R29, R38.reuse, R33 ;  /* 0x00000021261d7220 */ /* 0x040fe20000400000 */
[----:B------:R-:W-:Y:S01]  /*7b80*/  FFMA R26, R41, R67, R26 ;  /* 0x00000043291a7223 */ /* 0x000fe2000000001a */
[----:B------:R-:W-:Y:S01]  /*7b90*/  LOP3.LUT R72, R75, 0xffff0000, RZ, 0xc0, !PT ;  /* 0xffff00004b487812 */ /* 0x000fe200078ec0ff */
        /* <DEDUP_REMOVED lines=8> */
[----:B------:R-:W-:Y:S01]  /*7c20*/  FFMA R30, R41, R71, R30 ;  /* 0x00000047291e7223 */ /* 0x000fe2000000001e */
[----:B------:R-:W-:Y:S01]  /*7c30*/  F2FP.BF16.F32.PACK_AB R119, R27, R22 ;  /* 0x000000161b77723e */ /* 0x000fe200000010ff */
[----:B------:R-:W-:Y:S01]  /*7c40*/  FFMA R35, R41, R72, R35 ;  /* 0x0000004829237223 */ /* 0x000fe20000000023 */
[----:B------:R-:W-:Y:S02]  /*7c50*/  F2FP.BF16.F32.PACK_AB R120, R25, R24 ;  /* 0x000000181978723e */ /* 0x000fe400000010ff */
[----:B------:R-:W-:Y:S01]  /*7c60*/  F2FP.BF16.F32.PACK_AB R121, R31, R26 ;  /* 0x0000001a1f79723e */ /* 0x000fe200000010ff */
[----:B------:R1:W-:Y:S01]  /*7c70*/  STS.128 [R114+0x20], R116 ;  /* 0x0000207472007388 */ /* 0x0003e20000000c00 */
        /* <DEDUP_REMOVED lines=13> */
[----:B------:R-:W-:Y:S01]  /*7d50*/  R2UR UR11, R110 ;  /* 0x000000006e0b72ca */ /* 0x000fe200000e0000 */
[----:B------:R-:W-:Y:S01]  /*7d60*/  UIADD3 UR9, UPT, UPT, UR41, 0x20, URZ ;  /* 0x0000002029097890 */ /* 0x000fe2000fffe0ff */
[----:B------:R-:W-:Y:S01]  /*7d70*/  R2UR UR12, R108 ;  /* 0x000000006c0c72ca */ /* 0x000fe200000e0000 */
[----:B------:R-:W-:Y:S01]  /*7d80*/  UIADD3 UR8, UPT, UPT, UR49, 0x200, UR4 ;  /* 0x0000020031087890 */ /* 0x000fe2000fffe004 */
[----:B------:R-:W-:Y:S01]  /*7d90*/  R2UR UR13, R109 ;  /* 0x000000006d0d72ca */ /* 0x000fe200000e0000 */
[----:B--2---:R-:W-:Y:S04]  /*7da0*/  UIADD3 UR6, UP0, UPT, UR14, 0x780, URZ ;  /* 0x000007800e067890 */ /* 0x004fe8000ff1e0ff */
[----:B------:R-:W-:Y:S09]  /*7db0*/  UIADD3.X UR7, UPT, UPT, URZ, UR15, URZ, UP0, !UPT ;  /* 0x0000000fff077290 */ /* 0x000ff200087fe4ff */
[----:B------:R2:W-:Y:S02]  /*7dc0*/  UTMASTG.5D.IM2COL [UR8], [UR6] ;  /* 0x00000008060073b5 */ /* 0x0005e40008060000 */
[----:B--2---:R0:W-:Y:S02]  /*7dd0*/  UTMACMDFLUSH ;  /* 0x00000000000079b7 */ /* 0x0041e40000000000 */
.L_x_102:
[----:B------:R-:W-:Y:S05]  /*7de0*/  BSYNC.RECONVERGENT B0 ;  /* 0x0000000000007941 */ /* 0x000fea0003800200 */
.L_x_101:
[----:B------:R-:W-:Y:S01]  /*7df0*/  MOV R0, UR40 ;  /* 0x0000002800007c02 */ /* 0x000fe20008000f00 */
[----:B------:R-:W-:Y:S01]  /*7e00*/  UIADD3 UR4, UPT, UPT, UR42, 0x1, URZ ;  /* 0x000000012a047890 */ /* 0x000fe2000fffe0ff */
[----:B------:R-:W-:Y:S05]  /*7e10*/  BSSY.RECONVERGENT B0, `(.L_x_103) ;  /* 0x0000005000007945 */ /* 0x000fea0003800200 */
[----:B------:R-:W-:Y:S02]  /*7e20*/  MOV R2, UR4 ;  /* 0x0000000400027c02 */ /* 0x000fe40008000f00 */
[----:B------:R-:W-:Y:S01]  /*7e30*/  MOV R46, UR4 ;  /* 0x00000004002e7c02 */ /* 0x000fe20008000f00 */
[----:B------:R-:W-:Y:S05]  /*7e40*/  @P0 BRA `(.L_x_104) ;  /* 0x0000000000040947 */ /* 0x000fea0003800000 */
[----:B------:R-:W-:Y:S04]  /*7e50*/  DEPBAR.LE SB0, 0x1 ;  /* 0x000080400000791a */ /* 0x000fe80000000000 */
.L_x_104:
[----:B------:R-:W-:Y:S05]  /*7e60*/  BSYNC.RECONVERGENT B0 ;  /* 0x0000000000007941 */ /* 0x000fea0003800200 */
.L_x_103:
[----:B------:R-:W-:Y:S01]  /*7e70*/  BAR.SYNC.DEFER_BLOCKING 0x1, 0x80 ;  /* 0x0042000000007b1d */ /* 0x000fe20000010000 */
[----:B------:R-:W-:Y:S01]  /*7e80*/  ISETP.NE.AND P0, PT, R2, 0x3, PT ;  /* 0x000000030200780c */ /* 0x000fe20003f05270 */
[----:B------:R-:W-:Y:S03]  /*7e90*/  UISETP.NE.AND UP0, UPT, UR51, -0x2, UPT ;  /* 0xfffffffe3300788c */ /* 0x000fe6000bf05270 */
[----:B------:R-:W-:Y:S01]  /*7ea0*/  ISETP.EQ.XOR P1, PT, R0, 0x3, !P0 ;  /* 0x000000030000780c */ /* 0x000fe20004722a70 */
[----:B------:R-:W-:Y:S01]  /*7eb0*/  VIADD R0, R36, 0x1 ;  /* 0x0000000124007836 */ /* 0x000fe20000000000 */
[----:B------:R-:W-:Y:S02]  /*7ec0*/  SEL R46, R46, RZ, P0 ;  /* 0x000000ff2e2e7207 */ /* 0x000fe40000000000 */
[----:B------:R-:W-:Y:S04]  /*7ed0*/  SEL R3, RZ, 0x1, !P1 ;  /* 0x00000001ff037807 */ /* 0x000fe80004800000 */
[----:B------:R-:W-:Y:S01]  /*7ee0*/  LOP3.LUT R88, R88, R3, RZ, 0x3c, !PT ;  /* 0x0000000358587212 */ /* 0x000fe200078e3cff */
[----:B------:R-:W-:Y:S06]  /*7ef0*/  BRA.U !UP0, `(.L_x_105) ;  /* 0x00000001082c7547 */ /* 0x000fec000b800000 */
[----:B------:R-:W-:Y:S01]  /*7f00*/  ISETP.NE.AND P2, PT, R113, RZ, PT ;  /* 0x000000ff7100720c */ /* 0x000fe20003f45270 */
[----:B------:R-:W2:Y:S01]  /*7f10*/  S2R R2, SR_CgaCtaId ;  /* 0x0000000000027919 */ /* 0x000ea20000008800 */
[----:B------:R-:W-:Y:S11]  /*7f20*/  IMAD.U32 R3, RZ, RZ, UR52 ;  /* 0x00000034ff037e24 */ /* 0x000ff6000f8e00ff */
        /* <DEDUP_REMOVED lines=8> */
.L_x_105:
[----:B------:R-:W-:Y:S01]  /*7fb0*/  R2UR UR5, R84 ;  /* 0x00000000540572ca */ /* 0x000fe200000e0000 */
[----:B------:R-:W-:Y:S01]  /*7fc0*/  UISETP.NE.AND UP0, UPT, UR55, URZ, UPT ;  /* 0x000000ff3700728c */ /* 0x000fe2000bf05270 */
[----:B------:R-:W-:Y:S01]  /*7fd0*/  R2UR UR4, R85 ;  /* 0x00000000550472ca */ /* 0x000fe200000e0000 */
[----:B------:R-:W-:Y:S01]  /*7fe0*/  IMAD.MOV.U32 R17, RZ, RZ, R105 ;  /* 0x000000ffff117224 */ /* 0x000fe200078e0069 */
[----:B------:R-:W-:Y:S01]  /*7ff0*/  ISETP.NE.AND P0, PT, R0, 0x2, PT ;  /* 0x000000020000780c */ /* 0x000fe20003f05270 */
[----:B------:R-:W-:Y:S01]  /*8000*/  UIADD3 UR51, UPT, UPT, UR51, 0x2, URZ ;  /* 0x0000000233337890 */ /* 0x000fe2000fffe0ff */
[----:B------:R-:W-:Y:S02]  /*8010*/  LOP3.LUT R86, R86, 0x1, RZ, 0x3c, !PT ;  /* 0x0000000156567812 */ /* 0x000fe400078e3cff */
[----:B--2---:R-:W-:Y:S02]  /*8020*/  SEL R2, RZ, 0x1, P0 ;  /* 0x00000001ff027807 */ /* 0x004fe40000000000 */
[----:B------:R-:W-:Y:S02]  /*8030*/  SEL R36, R0, RZ, P0 ;  /* 0x000000ff00247207 */ /* 0x000fe40000000000 */
[----:B------:R-:W-:Y:S01]  /*8040*/  LOP3.LUT R87, R87, R2, RZ, 0x3c, !PT ;  /* 0x0000000257577212 */ /* 0x000fe200078e3cff */
[----:B------:R-:W-:Y:S02]  /*8050*/  UIADD3 UR22, UPT, UPT, UR36, UR5, URZ ;  /* 0x0000000524167290 */ /* 0x000fe4000fffe0ff */
[----:B------:R-:W-:Y:S01]  /*8060*/  UIADD3 UR50, UPT, UPT, UR37, UR4, URZ ;  /* 0x0000000425327290 */ /* 0x000fe2000fffe0ff */
[----:B------:R-:W-:Y:S11]  /*8070*/  BRA.U UP0, `(.L_x_106) ;  /* 0xffffffd500247547 */ /* 0x000ff6000b83ffff */
[----:B------:R-:W-:-:S13]  /*8080*/  ISETP.NE.AND P1, PT, R98, RZ, PT ;  /* 0x000000ff6200720c */ /* 0x000fda0003f25270 */
[----:B------:R-:W-:Y:S05]  /*8090*/  @!P1 BRA `(.L_x_107) ;  /* 0x0000000000489947 */ /* 0x000fea0003800000 */
[----:B------:R-:W2:Y:S02]  /*80a0*/  LDCU.64 UR4, c[0x0][0x990] ;  /* 0x00013200ff0477ac */ /* 0x000ea40008000a00 */
[----:B--2---:R-:W-:-:S04]  /*80b0*/  UISETP.NE.U32.AND UP0, UPT, UR4, URZ, UPT ;  /* 0x000000ff0400728c */ /* 0x004fc8000bf05070 */
[----:B------:R-:W-:-:S09]  /*80c0*/  UISETP.NE.AND.EX UP0, UPT, UR5, URZ, UPT, UP0 ;  /* 0x000000ff0500728c */ /* 0x000fd2000bf05300 */
[----:B------:R-:W-:Y:S05]  /*80d0*/  BRA.U UP0, `(.L_x_108) ;  /* 0x00000001000c7547 */ /* 0x000fea000b800000 */
[----:B------:R-:W-:-:S13]  /*80e0*/  FSETP.NEU.AND P0, PT, R41, RZ, PT ;  /* 0x000000ff2900720b */ /* 0x000fda0003f0d000 */
[----:B------:R-:W-:Y:S05]  /*80f0*/  @!P0 EXIT ;  /* 0x000000000000894d */ /* 0x000fea0003800000 */
[----:B------:R-:W-:Y:S05]  /*8100*/  BRA `(.L_x_107) ;  /* 0x00000000002c7947 */ /* 0x000fea0003800000 */
.L_x_108:
[----:B------:R-:W-:Y:S01]  /*8110*/  ISETP.NE.AND P0, PT, R112, RZ, PT ;  /* 0x000000ff7000720c */ /* 0x000fe20003f05270 */
[----:B------:R-:W-:-:S12]  /*8120*/  BSSY.RECONVERGENT B0, `(.L_x_107) ;  /* 0x0000009000007945 */ /* 0x000fd80003800200 */
[----:B------:R-:W-:Y:S05]  /*8130*/  @P0 BRA `(.L_x_109) ;  /* 0x0000000000140947 */ /* 0x000fea0003800000 */
[----:B------:R-:W2:Y:S02]  /*8140*/  LDCU.64 UR4, c[0x0][0x988] ;  /* 0x00013100ff0477ac */ /* 0x000ea40008000a00 */
[----:B--2---:R-:W-:-:S04]  /*8150*/  ISETP.NE.U32.AND P0, PT, RZ, UR4, PT ;  /* 0x00000004ff007c0c */ /* 0x004fc8000bf05070 */
[----:B------:R-:W-:-:S13]  /*8160*/  ISETP.NE.AND.EX P0, PT, RZ, UR5, PT, P0 ;  /* 0x00000005ff007c0c */ /* 0x000fda000bf05300 */
[----:B------:R-:W-:Y:S05]  /*8170*/  @!P0 EXIT ;  /* 0x000000000000894d */ /* 0x000fea0003800000 */
[----:B------:R-:W-:Y:S05]  /*8180*/  BRA `(.L_x_110) ;  /* 0x0000000000087947 */ /* 0x000fea0003800000 */
.L_x_109:
[----:B------:R-:W-:-:S13]  /*8190*/  FSETP.NEU.AND P0, PT, R41, RZ, PT ;  /* 0x000000ff2900720b */ /* 0x000fda0003f0d000 */
[----:B------:R-:W-:Y:S05]  /*81a0*/  @!P0 EXIT ;  /* 0x000000000000894d */ /* 0x000fea0003800000 */
.L_x_110:
[----:B------:R-:W-:Y:S05]  /*81b0*/  BSYNC.RECONVERGENT B0 ;  /* 0x0000000000007941 */ /* 0x000fea0003800200 */
.L_x_107:
[----:B------:R-:W2:Y:S01]  /*81c0*/  S2UR UR5, SR_CgaCtaId ;  /* 0x00000000000579c3 */ /* 0x000ea20000008800 */
[----:B------:R-:W-:Y:S01]  /*81d0*/  ULEA UR4, UR52, UR49, 0x3 ;  /* 0x0000003134047291 */ /* 0x000fe2000f8e18ff */
[----:B------:R-:W-:-:S04]  /*81e0*/  DEPBAR.LE SB0, 0x0 ;  /* 0x000080000000791a */ /* 0x000fc80000000000 */
[----:B------:R-:W-:-:S04]  /*81f0*/  UIADD3 UR4, UPT, UPT, UR4, 0x98, URZ ;  /* 0x0000009804047890 */ /* 0x000fc8000fffe0ff */
[----:B--2---:R-:W-:-:S09]  /*8200*/  UPRMT UR4, UR5, 0x654, UR4 ;  /* 0x0000065405047896 */ /* 0x004fd20008000004 */
[----:B------:R-:W-:Y:S01]  /*8210*/  SYNCS.ARRIVE.TRANS64.RED.A1T0 RZ, [UR4], RZ ;  /* 0x000000ffffff79a7 */ /* 0x000fe20008100404 */
[----:B------:R-:W-:Y:S05]  /*8220*/  EXIT ;  /* 0x000000000000794d */ /* 0x000fea0003800000 */
.L_x_19:
[----:B------:R-:W-:Y:S07]  /*8230*/  MOV R0, UR9 ;  /* 0x0000000900007c02 */ /* 0x000fee0008000f00 */
.L_x_111:
[----:B--2---:R2:W3:Y:S02]  /*8240*/  SYNCS.PHASECHK.TRANS64.TRYWAIT P0, [R0+URZ+0x40], R5 ;  /* 0x00004005000075a7 */ /* 0x0044e400080011ff */
[----:B---3--:R-:W-:Y:S05]  /*8250*/  @!P0 NANOSLEEP.SYNCS 0x989680 ;  /* 0x009896800000895d */ /* 0x008fea0003900000 */
[----:B------:R-:W3:Y:S02]  /*8260*/  @!P0 SYNCS.PHASECHK.TRANS64 P0, [R0+URZ+0x40], R5 ;  /* 0x00004005000085a7 */ /* 0x000ee400080010ff */
[----:B---3--:R-:W-:Y:S05]  /*8270*/  @!P0 BRA `(.L_x_111) ;  /* 0xfffffffc00f08947 */ /* 0x008fea000383ffff */
[----:B------:R-:W-:Y:S05]  /*8280*/  BRA `(.L_x_18) ;  /* 0xffffff9400987947 */ /* 0x000fea000383ffff */
.L_x_25:
[----:B------:R-:W-:Y:S07]  /*8290*/  MOV R0, UR9 ;  /* 0x0000000900007c02 */ /* 0x000fee0008000f00 */
.L_x_112:
[----:B--2---:R2:W4:Y:S02]  /*82a0*/  SYNCS.PHASECHK.TRANS64.TRYWAIT P0, [R0+URZ+0x40], R5 ;  /* 0x00004005000075a7 */ /* 0x00452400080011ff */
[----:B----4-:R-:W-:Y:S05]  /*82b0*/  @!P0 NANOSLEEP.SYNCS 0x989680 ;  /* 0x009896800000895d */ /* 0x010fea0003900000 */
[----:B------:R-:W4:Y:S02]  /*82c0*/  @!P0 SYNCS.PHASECHK.TRANS64 P0, [R0+URZ+0x40], R5 ;  /* 0x00004005000085a7 */ /* 0x000f2400080010ff */
[----:B----4-:R-:W-:Y:S05]  /*82d0*/  @!P0 BRA `(.L_x_112) ;  /* 0xfffffffc00f08947 */ /* 0x010fea000383ffff */
[----:B------:R-:W-:Y:S05]  /*82e0*/  BRA `(.L_x_24) ;  /* 0xffffff9c00287947 */ /* 0x000fea000383ffff */
.L_x_29:
[----:B------:R-:W-:-:S07]  /*82f0*/  MOV R0, UR30 ;  /* 0x0000001e00007c02 */ /* 0x000fce0008000f00 */
.L_x_113:
[----:B-1----:R1:W2:Y:S02]  /*8300*/  SYNCS.PHASECHK.TRANS64.TRYWAIT P0, [R0+URZ+0xc0], R3 ;  /* 0x0000c003000075a7 */ /* 0x0022a400080011ff */
[----:B--2---:R-:W-:Y:S05]  /*8310*/  @!P0 NANOSLEEP.SYNCS 0x989680 ;  /* 0x009896800000895d */ /* 0x004fea0003900000 */
[----:B------:R-:W2:Y:S02]  /*8320*/  @!P0 SYNCS.PHASECHK.TRANS64 P0, [R0+URZ+0xc0], R3 ;  /* 0x0000c003000085a7 */ /* 0x000ea400080010ff */
[----:B--2---:R-:W-:Y:S05]  /*8330*/  @!P0 BRA `(.L_x_113) ;  /* 0xfffffffc00f08947 */ /* 0x004fea000383ffff */
[----:B------:R-:W-:Y:S05]  /*8340*/  BRA `(.L_x_114) ;  /* 0xffffff9c00f87947 */ /* 0x000fea000383ffff */
.L_x_33:
[----:B------:R-:W-:-:S07]  /*8350*/  MOV R0, UR4 ;  /* 0x0000000400007c02 */ /* 0x000fce0008000f00 */
.L_x_115:
[----:B-1----:R1:W2:Y:S02]  /*8360*/  SYNCS.PHASECHK.TRANS64.TRYWAIT P0, [R0+URZ], R3 ;  /* 0x00000003000075a7 */ /* 0x0022a400080011ff */
[----:B--2---:R-:W-:Y:S05]  /*8370*/  @!P0 NANOSLEEP.SYNCS 0x989680 ;  /* 0x009896800000895d */ /* 0x004fea0003900000 */
[----:B------:R-:W2:Y:S02]  /*8380*/  @!P0 SYNCS.PHASECHK.TRANS64 P0, [R0+URZ], R3 ;  /* 0x00000003000085a7 */ /* 0x000ea400080010ff */
[----:B--2---:R-:W-:Y:S05]  /*8390*/  @!P0 BRA `(.L_x_115) ;  /* 0xfffffffc00f08947 */ /* 0x004fea000383ffff */
[----:B------:R-:W-:Y:S05]  /*83a0*/  BRA `(.L_x_116) ;  /* 0xffffffa400907947 */ /* 0x000fea000383ffff */
.L_x_34:
[----:B------:R-:W-:-:S07]  /*83b0*/  MOV R0, UR5 ;  /* 0x0000000500007c02 */ /* 0x000fce0008000f00 */
.L_x_117:
[----:B-1----:R1:W2:Y:S02]  /*83c0*/  SYNCS.PHASECHK.TRANS64.TRYWAIT P0, [R0+URZ], R3 ;  /* 0x00000003000075a7 */ /* 0x0022a400080011ff */
[----:B--2---:R-:W-:Y:S05]  /*83d0*/  @!P0 NANOSLEEP.SYNCS 0x989680 ;  /* 0x009896800000895d */ /* 0x004fea0003900000 */
[----:B------:R-:W2:Y:S02]  /*83e0*/  @!P0 SYNCS.PHASECHK.TRANS64 P0, [R0+URZ], R3 ;  /* 0x00000003000085a7 */ /* 0x000ea400080010ff */
[----:B--2---:R-:W-:Y:S05]  /*83f0*/  @!P0 BRA `(.L_x_117) ;  /* 0xfffffffc00f08947 */ /* 0x004fea000383ffff */
[----:B------:R-:W-:Y:S05]  /*8400*/  BRA `(.L_x_118) ;  /* 0xffffffa400a07947 */ /* 0x000fea000383ffff */
.L_x_35:
[----:B------:R-:W-:-:S07]  /*8410*/  MOV R0, UR5 ;  /* 0x0000000500007c02 */ /* 0x000fce0008000f00 */
.L_x_119:
[----:B-1----:R1:W2:Y:S02]  /*8420*/  SYNCS.PHASECHK.TRANS64.TRYWAIT P0, [R0+URZ], R3 ;  /* 0x00000003000075a7 */ /* 0x0022a400080011ff */
[----:B--2---:R-:W-:Y:S05]  /*8430*/  @!P0 NANOSLEEP.SYNCS 0x989680 ;  /* 0x009896800000895d */ /* 0x004fea0003900000 */
[----:B------:R-:W2:Y:S02]  /*8440*/  @!P0 SYNCS.PHASECHK.TRANS64 P0, [R0+URZ], R3 ;  /* 0x00000003000085a7 */ /* 0x000ea400080010ff */
[----:B--2---:R-:W-:Y:S05]  /*8450*/  @!P0 BRA `(.L_x_119) ;  /* 0xfffffffc00f08947 */ /* 0x004fea000383ffff */
[----:B------:R-:W-:Y:S05]  /*8460*/  BRA `(.L_x_120) ;  /* 0xffffffa400b07947 */ /* 0x000fea000383ffff */
.L_x_36:
[----:B------:R-:W-:-:S07]  /*8470*/  MOV R0, UR5 ;  /* 0x0000000500007c02 */ /* 0x000fce0008000f00 */
.L_x_121:
[----:B-1----:R1:W2:Y:S02]  /*8480*/  SYNCS.PHASECHK.TRANS64.TRYWAIT P0, [R0+URZ], R3 ;  /* 0x00000003000075a7 */ /* 0x0022a400080011ff */
[----:B--2---:R-:W-:Y:S05]  /*8490*/  @!P0 NANOSLEEP.SYNCS 0x989680 ;  /* 0x009896800000895d */ /* 0x004fea0003900000 */
[----:B------:R-:W2:Y:S02]  /*84a0*/  @!P0 SYNCS.PHASECHK.TRANS64 P0, [R0+URZ], R3 ;  /* 0x00000003000085a7 */ /* 0x000ea400080010ff */
[----:B--2---:R-:W-:Y:S05]  /*84b0*/  @!P0 BRA `(.L_x_121) ;  /* 0xfffffffc00f08947 */ /* 0x004fea000383ffff */
[----:B------:R-:W-:Y:S05]  /*84c0*/  BRA `(.L_x_122) ;  /* 0xffffffa400c07947 */ /* 0x000fea000383ffff */
.L_x_37:
[----:B------:R-:W-:-:S07]  /*84d0*/  MOV R0, UR5 ;  /* 0x0000000500007c02 */ /* 0x000fce0008000f00 */
.L_x_123:
[----:B-1----:R1:W2:Y:S02]  /*84e0*/  SYNCS.PHASECHK.TRANS64.TRYWAIT P0, [R0+URZ], R3 ;  /* 0x00000003000075a7 */ /* 0x0022a400080011ff */
[----:B--2---:R-:W-:Y:S05]  /*84f0*/  @!P0 NANOSLEEP.SYNCS 0x989680 ;  /* 0x009896800000895d */ /* 0x004fea0003900000 */
[----:B------:R-:W2:Y:S02]  /*8500*/  @!P0 SYNCS.PHASECHK.TRANS64 P0, [R0+URZ], R3 ;  /* 0x00000003000085a7 */ /* 0x000ea400080010ff */
[----:B--2---:R-:W-:Y:S05]  /*8510*/  @!P0 BRA `(.L_x_123) ;  /* 0xfffffffc00f08947 */ /* 0x004fea000383ffff */
[----:B------:R-:W-:Y:S05]  /*8520*/  BRA `(.L_x_124) ;  /* 0xffffffa400d07947 */ /* 0x000fea000383ffff */
.L_x_38:
[----:B------:R-:W-:-:S07]  /*8530*/  MOV R0, UR5 ;  /* 0x0000000500007c02 */ /* 0x000fce0008000f00 */
.L_x_125:
[----:B-1----:R1:W2:Y:S02]  /*8540*/  SYNCS.PHASECHK.TRANS64.TRYWAIT P0, [R0+URZ], R3 ;  /* 0x00000003000075a7 */ /* 0x0022a400080011ff */
[----:B--2---:R-:W-:Y:S05]  /*8550*/  @!P0 NANOSLEEP.SYNCS 0x989680 ;  /* 0x009896800000895d */ /* 0x004fea0003900000 */
[----:B------:R-:W2:Y:S02]  /*8560*/  @!P0 SYNCS.PHASECHK.TRANS64 P0, [R0+URZ], R3 ;  /* 0x00000003000085a7 */ /* 0x000ea400080010ff */
[----:B--2---:R-:W-:Y:S05]  /*8570*/  @!P0 BRA `(.L_x_125) ;  /* 0xfffffffc00f08947 */ /* 0x004fea000383ffff */
[----:B------:R-:W-:Y:S05]  /*8580*/  BRA `(.L_x_126) ;  /* 0xffffffa400e07947 */ /* 0x000fea000383ffff */
.L_x_39:
[----:B------:R-:W-:-:S07]  /*8590*/  MOV R0, UR5 ;  /* 0x0000000500007c02 */ /* 0x000fce0008000f00 */
.L_x_127:
[----:B-1----:R1:W2:Y:S02]  /*85a0*/  SYNCS.PHASECHK.TRANS64.TRYWAIT P0, [R0+URZ], R3 ;  /* 0x00000003000075a7 */ /* 0x0022a400080011ff */
[----:B--2---:R-:W-:Y:S05]  /*85b0*/  @!P0 NANOSLEEP.SYNCS 0x989680 ;  /* 0x009896800000895d */ /* 0x004fea0003900000 */
[----:B------:R-:W2:Y:S02]  /*85c0*/  @!P0 SYNCS.PHASECHK.TRANS64 P0, [R0+URZ], R3 ;  /* 0x00000003000085a7 */ /* 0x000ea400080010ff */
[----:B--2---:R-:W-:Y:S05]  /*85d0*/  @!P0 BRA `(.L_x_127) ;  /* 0xfffffffc00f08947 */ /* 0x004fea000383ffff */
[----:B------:R-:W-:Y:S05]  /*85e0*/  BRA `(.L_x_128) ;  /* 0xffffffa400f07947 */ /* 0x000fea000383ffff */
.L_x_42:
[----:B------:R-:W-:-:S07]  /*85f0*/  MOV R4, UR4 ;  /* 0x0000000400047c02 */ /* 0x000fce0008000f00 */
.L_x_129:
[----:B--2---:R2:W3:Y:S02]  /*8600*/  SYNCS.PHASECHK.TRANS64.TRYWAIT P1, [R4+URZ+0xc8], R7 ;  /* 0x0000c807040075a7 */ /* 0x0044e400080211ff */
[----:B---3--:R-:W-:Y:S05]  /*8610*/  @!P1 NANOSLEEP.SYNCS 0x989680 ;  /* 0x009896800000995d */ /* 0x008fea0003900000 */
[----:B------:R-:W3:Y:S02]  /*8620*/  @!P1 SYNCS.PHASECHK.TRANS64 P1, [R4+URZ+0xc8], R7 ;  /* 0x0000c807040095a7 */ /* 0x000ee400080210ff */
[----:B---3--:R-:W-:Y:S05]  /*8630*/  @!P1 BRA `(.L_x_129) ;  /* 0xfffffffc00f09947 */ /* 0x008fea000383ffff */
[----:B------:R-:W-:Y:S05]  /*8640*/  BRA `(.L_x_130) ;  /* 0xffffffa800607947 */ /* 0x000fea000383ffff */
.L_x_43:
[----:B--2---:R-:W-:-:S07]  /*8650*/  MOV R4, UR4 ;  /* 0x0000000400047c02 */ /* 0x004fce0008000f00 */
.L_x_131:
[----:B--2---:R2:W3:Y:S02]  /*8660*/  SYNCS.PHASECHK.TRANS64.TRYWAIT P1, [R4+URZ+0xc0], R5 ;  /* 0x0000c005040075a7 */ /* 0x0044e400080211ff */
[----:B---3--:R-:W-:Y:S05]  /*8670*/  @!P1 NANOSLEEP.SYNCS 0x989680 ;  /* 0x009896800000995d */ /* 0x008fea0003900000 */
[----:B------:R-:W3:Y:S02]  /*8680*/  @!P1 SYNCS.PHASECHK.TRANS64 P1, [R4+URZ+0xc0], R5 ;  /* 0x0000c005040095a7 */ /* 0x000ee400080210ff */
[----:B---3--:R-:W-:Y:S05]  /*8690*/  @!P1 BRA `(.L_x_131) ;  /* 0xfffffffc00f09947 */ /* 0x008fea000383ffff */
[----:B------:R-:W-:Y:S05]  /*86a0*/  BRA `(.L_x_132) ;  /* 0xffffffa800687947 */ /* 0x000fea000383ffff */
.L_x_51:
[----:B------:R-:W-:-:S07]  /*86b0*/  MOV R0, UR20 ;  /* 0x0000001400007c02 */ /* 0x000fce0008000f00 */
.L_x_133:
[----:B-1----:R1:W2:Y:S02]  /*86c0*/  SYNCS.PHASECHK.TRANS64.TRYWAIT P0, [R0+URZ+0xc0], R5 ;  /* 0x0000c005000075a7 */ /* 0x0022a400080011ff */
[----:B--2---:R-:W-:Y:S05]  /*86d0*/  @!P0 NANOSLEEP.SYNCS 0x989680 ;  /* 0x009896800000895d */ /* 0x004fea0003900000 */
[----:B------:R-:W2:Y:S02]  /*86e0*/  @!P0 SYNCS.PHASECHK.TRANS64 P0, [R0+URZ+0xc0], R5 ;  /* 0x0000c005000085a7 */ /* 0x000ea400080010ff */
[----:B--2---:R-:W-:Y:S05]  /*86f0*/  @!P0 BRA `(.L_x_133) ;  /* 0xfffffffc00f08947 */ /* 0x004fea000383ffff */
[----:B------:R-:W-:Y:S05]  /*8700*/  BRA `(.L_x_134) ;  /* 0xffffffac00f07947 */ /* 0x000fea000383ffff */
.L_x_52:
[----:B------:R-:W-:-:S07]  /*8710*/  MOV R5, UR24 ;  /* 0x0000001800057c02 */ /* 0x000fce0008000f00 */
.L_x_135:
[----:B-1----:R1:W2:Y:S02]  /*8720*/  SYNCS.PHASECHK.TRANS64.TRYWAIT P0, [R5+URZ+0xe0], R0 ;  /* 0x0000e000050075a7 */ /* 0x0022a400080011ff */
[----:B--2---:R-:W-:Y:S05]  /*8730*/  @!P0 NANOSLEEP.SYNCS 0x989680 ;  /* 0x009896800000895d */ /* 0x004fea0003900000 */
[----:B------:R-:W2:Y:S02]  /*8740*/  @!P0 SYNCS.PHASECHK.TRANS64 P0, [R5+URZ+0xe0], R0 ;  /* 0x0000e000050085a7 */ /* 0x000ea400080010ff */
[----:B--2---:R-:W-:Y:S05]  /*8750*/  @!P0 BRA `(.L_x_135) ;  /* 0xfffffffc00f08947 */ /* 0x004fea000383ffff */
[----:B------:R-:W-:Y:S05]  /*8760*/  BRA `(.L_x_136) ;  /* 0xffffffb0000c7947 */ /* 0x000fea000383ffff */
.L_x_55:
[----:B-1----:R-:W-:Y:S07]  /*8770*/  MOV R0, UR18 ;  /* 0x0000001200007c02 */ /* 0x002fee0008000f00 */
.L_x_137:
[----:B-1----:R1:W2:Y:S02]  /*8780*/  SYNCS.PHASECHK.TRANS64.TRYWAIT P0, [R0+URZ], R5 ;  /* 0x00000005000075a7 */ /* 0x0022a400080011ff */
[----:B--2---:R-:W-:Y:S05]  /*8790*/  @!P0 NANOSLEEP.SYNCS 0x989680 ;  /* 0x009896800000895d */ /* 0x004fea0003900000 */
[----:B------:R-:W2:Y:S02]  /*87a0*/  @!P0 SYNCS.PHASECHK.TRANS64 P0, [R0+URZ], R5 ;  /* 0x00000005000085a7 */ /* 0x000ea400080010ff */
[----:B--2---:R-:W-:Y:S05]  /*87b0*/  @!P0 BRA `(.L_x_137) ;  /* 0xfffffffc00f08947 */ /* 0x004fea000383ffff */
[----:B------:R-:W-:Y:S05]  /*87c0*/  BRA `(.L_x_54) ;  /* 0xffffffb000307947 */ /* 0x000fea000383ffff */
.L_x_58:
[----:B------:R-:W-:-:S07]  /*87d0*/  MOV R0, UR4 ;  /* 0x0000000400007c02 */ /* 0x000fce0008000f00 */
.L_x_138:
[----:B-1----:R1:W3:Y:S02]  /*87e0*/  SYNCS.PHASECHK.TRANS64.TRYWAIT P0, [R0+URZ], R3 ;  /* 0x00000003000075a7 */ /* 0x0022e400080011ff */
[----:B---3--:R-:W-:Y:S05]  /*87f0*/  @!P0 NANOSLEEP.SYNCS 0x989680 ;  /* 0x009896800000895d */ /* 0x008fea0003900000 */
[----:B------:R-:W3:Y:S02]  /*8800*/  @!P0 SYNCS.PHASECHK.TRANS64 P0, [R0+URZ], R3 ;  /* 0x00000003000085a7 */ /* 0x000ee400080010ff */
[----:B---3--:R-:W-:Y:S05]  /*8810*/  @!P0 BRA `(.L_x_138) ;  /* 0xfffffffc00f08947 */ /* 0x008fea000383ffff */
[----:B------:R-:W-:Y:S05]  /*8820*/  BRA `(.L_x_139) ;  /* 0xffffffb4002c7947 */ /* 0x000fea000383ffff */
.L_x_59:
[----:B------:R-:W-:-:S07]  /*8830*/  MOV R0, UR4 ;  /* 0x0000000400007c02 */ /* 0x000fce0008000f00 */
.L_x_140:
[----:B-1----:R1:W2:Y:S02]  /*8840*/  SYNCS.PHASECHK.TRANS64.TRYWAIT P0, [R0+URZ], R3 ;  /* 0x00000003000075a7 */ /* 0x0022a400080011ff */
[----:B--2---:R-:W-:Y:S05]  /*8850*/  @!P0 NANOSLEEP.SYNCS 0x989680 ;  /* 0x009896800000895d */ /* 0x004fea0003900000 */
[----:B------:R-:W2:Y:S02]  /*8860*/  @!P0 SYNCS.PHASECHK.TRANS64 P0, [R0+URZ], R3 ;  /* 0x00000003000085a7 */ /* 0x000ea400080010ff */
[----:B--2---:R-:W-:Y:S05]  /*8870*/  @!P0 BRA `(.L_x_140) ;  /* 0xfffffffc00f08947 */ /* 0x004fea000383ffff */
[----:B------:R-:W-:Y:S05]  /*8880*/  BRA `(.L_x_141) ;  /* 0xffffffb400387947 */ /* 0x000fea000383ffff */
.L_x_64:
[----:B------:R-:W-:Y:S07]  /*8890*/  MOV R0, UR24 ;  /* 0x0000001800007c02 */ /* 0x000fee0008000f00 */
.L_x_142:
[----:B--2---:R2:W4:Y:S02]  /*88a0*/  SYNCS.PHASECHK.TRANS64.TRYWAIT P0, [R0+URZ+0xc0], R5 ;  /* 0x0000c005000075a7 */ /* 0x00452400080011ff */
[----:B----4-:R-:W-:Y:S05]  /*88b0*/  @!P0 NANOSLEEP.SYNCS 0x989680 ;  /* 0x009896800000895d */ /* 0x010fea0003900000 */
[----:B------:R-:W4:Y:S02]  /*88c0*/  @!P0 SYNCS.PHASECHK.TRANS64 P0, [R0+URZ+0xc0], R5 ;  /* 0x0000c005000085a7 */ /* 0x000f2400080010ff */
[----:B----4-:R-:W-:Y:S05]  /*88d0*/  @!P0 BRA `(.L_x_142) ;  /* 0xfffffffc00f08947 */ /* 0x010fea000383ffff */
[----:B------:R-:W-:Y:S05]  /*88e0*/  BRA `(.L_x_143) ;  /* 0xffffffb800747947 */ /* 0x000fea000383ffff */
.L_x_67:
[----:B------:R-:W-:Y:S07]  /*88f0*/  MOV R0, UR24 ;  /* 0x0000001800007c02 */ /* 0x000fee0008000f00 */
.L_x_144:
[----:B--2---:R2:W4:Y:S02]  /*8900*/  SYNCS.PHASECHK.TRANS64.TRYWAIT P3, [R0+URZ+0xb8], R15 ;  /* 0x0000b80f000075a7 */ /* 0x00452400080611ff */
[----:B----4-:R-:W-:Y:S05]  /*8910*/  @!P3 NANOSLEEP.SYNCS 0x989680 ;  /* 0x009896800000b95d */ /* 0x010fea0003900000 */
[----:B------:R-:W4:Y:S02]  /*8920*/  @!P3 SYNCS.PHASECHK.TRANS64 P3, [R0+URZ+0xb8], R15 ;  /* 0x0000b80f0000b5a7 */ /* 0x000f2400080610ff */
[----:B----4-:R-:W-:Y:S05]  /*8930*/  @!P3 BRA `(.L_x_144) ;  /* 0xfffffffc00f0b947 */ /* 0x010fea000383ffff */
[----:B------:R-:W-:Y:S05]  /*8940*/  BRA `(.L_x_66) ;  /* 0xffffffbc00d07947 */ /* 0x000fea000383ffff */
.L_x_70:
[----:B------:R-:W-:Y:S07]  /*8950*/  MOV R8, UR7 ;  /* 0x0000000700087c02 */ /* 0x000fee0008000f00 */
.L_x_145:
[----:B-1----:R1:W2:Y:S02]  /*8960*/  SYNCS.PHASECHK.TRANS64.TRYWAIT P1, [R8+URZ+0x98], R15 ;  /* 0x0000980f080075a7 */ /* 0x0022a400080211ff */
[----:B--2---:R-:W-:Y:S05]  /*8970*/  @!P1 NANOSLEEP.SYNCS 0x989680 ;  /* 0x009896800000995d */ /* 0x004fea0003900000 */
[----:B------:R-:W2:Y:S02]  /*8980*/  @!P1 SYNCS.PHASECHK.TRANS64 P1, [R8+URZ+0x98], R15 ;  /* 0x0000980f080095a7 */ /* 0x000ea400080210ff */
[----:B--2---:R-:W-:Y:S05]  /*8990*/  @!P1 BRA `(.L_x_145) ;  /* 0xfffffffc00f09947 */ /* 0x004fea000383ffff */
[----:B------:R-:W-:Y:S05]  /*89a0*/  BRA `(.L_x_146) ;  /* 0xffffffc000847947 */ /* 0x000fea000383ffff */
.L_x_71:
[----:B------:R-:W-:Y:S07]  /*89b0*/  MOV R5, UR4 ;  /* 0x0000000400057c02 */ /* 0x000fee0008000f00 */
.L_x_147:
[----:B-1----:R1:W2:Y:S02]  /*89c0*/  SYNCS.PHASECHK.TRANS64.TRYWAIT P0, [R5+URZ+0x98], R14 ;  /* 0x0000980e050075a7 */ /* 0x0022a400080011ff */
[----:B--2---:R-:W-:Y:S05]  /*89d0*/  @!P0 NANOSLEEP.SYNCS 0x989680 ;  /* 0x009896800000895d */ /* 0x004fea0003900000 */
[----:B------:R-:W2:Y:S02]  /*89e0*/  @!P0 SYNCS.PHASECHK.TRANS64 P0, [R5+URZ+0x98], R14 ;  /* 0x0000980e050085a7 */ /* 0x000ea400080010ff */
[----:B--2---:R-:W-:Y:S05]  /*89f0*/  @!P0 BRA `(.L_x_147) ;  /* 0xfffffffc00f08947 */ /* 0x004fea000383ffff */
[----:B------:R-:W-:Y:S05]  /*8a00*/  BRA `(.L_x_148) ;  /* 0xffffffc000f07947 */ /* 0x000fea000383ffff */
.L_x_73:
[----:B------:R-:W-:-:S07]  /*8a10*/  MOV R0, UR4 ;  /* 0x0000000400007c02 */ /* 0x000fce0008000f00 */
.L_x_149:
[----:B-1----:R1:W4:Y:S02]  /*8a20*/  SYNCS.PHASECHK.TRANS64.TRYWAIT P0, [R0+URZ], R3 ;  /* 0x00000003000075a7 */ /* 0x00232400080011ff */
[----:B----4-:R-:W-:Y:S05]  /*8a30*/  @!P0 NANOSLEEP.SYNCS 0x989680 ;  /* 0x009896800000895d */ /* 0x010fea0003900000 */
[----:B------:R-:W4:Y:S02]  /*8a40*/  @!P0 SYNCS.PHASECHK.TRANS64 P0, [R0+URZ], R3 ;  /* 0x00000003000085a7 */ /* 0x000f2400080010ff */
[----:B----4-:R-:W-:Y:S05]  /*8a50*/  @!P0 BRA `(.L_x_149) ;  /* 0xfffffffc00f08947 */ /* 0x010fea000383ffff */
[----:B------:R-:W-:Y:S05]  /*8a60*/  BRA `(.L_x_150) ;  /* 0xffffffc400787947 */ /* 0x000fea000383ffff */
.L_x_74:
[----:B-1----:R1:W4:Y:S02]  /*8a70*/  SYNCS.PHASECHK.TRANS64.TRYWAIT P0, [R2+URZ], R3 ;  /* 0x00000003020075a7 */ /* 0x00232400080011ff */
[----:B----4-:R-:W-:Y:S05]  /*8a80*/  @!P0 NANOSLEEP.SYNCS 0x989680 ;  /* 0x009896800000895d */ /* 0x010fea0003900000 */
[----:B------:R-:W4:Y:S02]  /*8a90*/  @!P0 SYNCS.PHASECHK.TRANS64 P0, [R2+URZ], R3 ;  /* 0x00000003020085a7 */ /* 0x000f2400080010ff */
[----:B----4-:R-:W-:Y:S05]  /*8aa0*/  @!P0 BRA `(.L_x_74) ;  /* 0xfffffffc00f08947 */ /* 0x010fea000383ffff */
[----:B------:R-:W-:Y:S05]  /*8ab0*/  BRA `(.L_x_151) ;  /* 0xffffffc400a47947 */ /* 0x000fea000383ffff */
.L_x_76:
[----:B------:R-:W-:Y:S07]  /*8ac0*/  MOV R0, UR49 ;  /* 0x0000003100007c02 */ /* 0x000fee0008000f00 */
.L_x_152:
[----:B-1----:R1:W2:Y:S02]  /*8ad0*/  SYNCS.PHASECHK.TRANS64.TRYWAIT P0, [R0+URZ+0xc0], R3 ;  /* 0x0000c003000075a7 */ /* 0x0022a400080011ff */
[----:B--2---:R-:W-:Y:S05]  /*8ae0*/  @!P0 NANOSLEEP.SYNCS 0x989680 ;  /* 0x009896800000895d */ /* 0x004fea0003900000 */
[----:B------:R-:W2:Y:S02]  /*8af0*/  @!P0 SYNCS.PHASECHK.TRANS64 P0, [R0+URZ+0xc0], R3 ;  /* 0x0000c003000085a7 */ /* 0x000ea400080010ff */
[----:B--2---:R-:W-:Y:S05]  /*8b00*/  @!P0 BRA `(.L_x_152) ;  /* 0xfffffffc00f08947 */ /* 0x004fea000383ffff */
[----:B------:R-:W-:Y:S05]  /*8b10*/  BRA `(.L_x_153) ;  /* 0xffffffc800887947 */ /* 0x000fea000383ffff */
.L_x_86:
[----:B-1----:R1:W2:Y:S02]  /*8b20*/  SYNCS.PHASECHK.TRANS64.TRYWAIT P1, [R0+URZ+0x80], R5 ;  /* 0x00008005000075a7 */ /* 0x0022a400080211ff */
[----:B--2---:R-:W-:Y:S05]  /*8b30*/  @!P1 NANOSLEEP.SYNCS 0x989680 ;  /* 0x009896800000995d */ /* 0x004fea0003900000 */
[----:B------:R-:W2:Y:S02]  /*8b40*/  @!P1 SYNCS.PHASECHK.TRANS64 P1, [R0+URZ+0x80], R5 ;  /* 0x00008005000095a7 */ /* 0x000ea400080210ff */
[----:B--2---:R-:W-:Y:S05]  /*8b50*/  @!P1 BRA `(.L_x_86) ;  /* 0xfffffffc00f09947 */ /* 0x004fea000383ffff */
[----:B------:R-:W-:Y:S05]  /*8b60*/  BRA `(.L_x_85) ;  /* 0xffffffd800687947 */ /* 0x000fea000383ffff */
.L_x_88:
[----:B-1----:R1:W3:Y:S02]  /*8b70*/  SYNCS.PHASECHK.TRANS64.TRYWAIT P0, [R102+URZ+0xd0], R3 ;  /* 0x0000d003660075a7 */ /* 0x0022e400080011ff */
[----:B---3--:R-:W-:Y:S05]  /*8b80*/  @!P0 NANOSLEEP.SYNCS 0x989680 ;  /* 0x009896800000895d */ /* 0x008fea0003900000 */
[----:B------:R-:W3:Y:S02]  /*8b90*/  @!P0 SYNCS.PHASECHK.TRANS64 P0, [R102+URZ+0xd0], R3 ;  /* 0x0000d003660085a7 */ /* 0x000ee400080010ff */
[----:B---3--:R-:W-:Y:S05]  /*8ba0*/  @!P0 BRA `(.L_x_88) ;  /* 0xfffffffc00f08947 */ /* 0x008fea000383ffff */
[----:B------:R-:W-:Y:S05]  /*8bb0*/  BRA `(.L_x_87) ;  /* 0xffffffd800a07947 */ /* 0x000fea000383ffff */
.L_x_99:
[----:B--2---:R2:W3:Y:S02]  /*8bc0*/  SYNCS.PHASECHK.TRANS64.TRYWAIT P0, [R3+URZ+0x80], R4 ;  /* 0x00008004030075a7 */ /* 0x0044e400080011ff */
[----:B---3--:R-:W-:Y:S05]  /*8bd0*/  @!P0 NANOSLEEP.SYNCS 0x989680 ;  /* 0x009896800000895d */ /* 0x008fea0003900000 */
[----:B------:R-:W3:Y:S02]  /*8be0*/  @!P0 SYNCS.PHASECHK.TRANS64 P0, [R3+URZ+0x80], R4 ;  /* 0x00008004030085a7 */ /* 0x000ee400080010ff */
[----:B---3--:R-:W-:Y:S05]  /*8bf0*/  @!P0 BRA `(.L_x_99) ;  /* 0xfffffffc00f08947 */ /* 0x008fea000383ffff */
[----:B------:R-:W-:Y:S05]  /*8c00*/  BRA `(.L_x_98) ;  /* 0xffffffe400a47947 */ /* 0x000fea000383ffff */
        .weak           $__internal_0_$__cuda_sm10x_tcgen05_guardrail_trap_col_being_dealloced_not_returned_by_alloc
        .type           $__internal_0_$__cuda_sm10x_tcgen05_guardrail_trap_col_being_dealloced_not_returned_by_alloc,@function
        .size           $__internal_0_$__cuda_sm10x_tcgen05_guardrail_trap_col_being_dealloced_not_returned_by_alloc,($__internal_1_$__cuda_sm10x_tcgen05_guardrail_trap_phase_invalid_during_alloc - $__internal_0_$__cuda_sm10x_tcgen05_guardrail_trap_col_being_dealloced_not_returned_by_alloc)
$__internal_0_$__cuda_sm10x_tcgen05_guardrail_trap_col_being_dealloced_not_returned_by_alloc:
[----:B------:R-:W-:Y:S05]  /*8c10*/  BPT.TRAP 0x1 ;  /* 0x000000040000795c */ /* 0x000fea0000300000 */
[----:B------:R-:W-:-:S04]  /*8c20*/  MOV R3, 0x0 ;  /* 0x0000000000037802 */ /* 0x000fc80000000f00 */
[----:B------:R-:W-:Y:S05]  /*8c30*/  RET.REL.NODEC R2 `(_ZN7cutlass13device_kernelINS_4conv6kernel13ConvUniversalINS1_16ConvProblemShapeILNS1_8OperatorE1ELi3EEENS1_10collective14CollectiveConvINS1_47MainloopSm100TmaUmmaWarpSpecializedImplicitGemmILS5_1ELi8ELi3ELi1ELi2EN4cute5tupleIJNSA_1CILi1EEESD_SD_EEEEENSB_IJNSC_ILi128EEENSC_ILi64EEENSB_IJSH_EEEEEENS_10bfloat16_tESK_NSA_8TiledMMAINSA_8MMA_AtomIJNSA_20SM100_MMA_F16BF16_SSISK_SK_fLi128ELi64ELNSA_4UMMA5MajorE0ELSP_1ELNSO_7ScaleInE0ELSQ_0EEEEEENSA_6LayoutISE_NSB_IJNSC_ILi0EEESU_SU_EEEEENSB_IJNSA_10UnderscoreESX_SX_EEEEENS7_6detail27Sm100ImplicitGemmTileTraitsINSA_20SM90_TMA_LOAD_IM2COLENSA_14ComposedLayoutINSA_7SwizzleILi3ELi4ELi3EEENSA_18smem_ptr_flag_bitsILi16EEENST_INSB_IJNSC_ILi8EEESH_EEENSB_IJSH_SD_EEEEEEEvEENS11_INSA_13SM90_TMA_LOADENS13_IS15_S17_NST_INSB_IJSH_S18_EEENSB_IJSD_SH_EEEEEEEvEEEENS_8epilogue10collective18CollectiveEpilogueINS1L_23Sm100TmaWarpSpecializedILi3ELi2ELi32ELb1ELb0EEEJSJ_NSB_IJNST_ISG_SD_EENST_INSC_ILi32EEESD_EEEEESK_NSB_IJNSB_IJllllEEESD_SU_EEESK_S1V_NS1L_6fusion15FusionCallbacksIS1P_NS1W_17LinearCombinationISK_fSK_fLNS_15FloatRoundStyleE2EEESJ_S1T_JEEENSA_5SM1004TMEM4LOAD26SM100_TMEM_LOAD_32dp32b32xES12_NS13_INS14_ILi2ELi4ELi3EEES17_NST_INSB_IJS18_S1R_EEENSB_IJS1R_SD_EEEEEEENSA_39AutoVectorizingCopyWithAssumedAlignmentILi128EEENSA_21SM90_TMA_STORE_IM2COLES2A_S2C_S2C_EEEvvEEEEvNT_6ParamsE) ;  /* 0xffffff7002f07950 */ /* 0x000fea0003c3ffff */
        .weak           $__internal_1_$__cuda_sm10x_tcgen05_guardrail_trap_phase_invalid_during_alloc
        .type           $__internal_1_$__cuda_sm10x_tcgen05_guardrail_trap_phase_invalid_during_alloc,@function
        .size           $__internal_1_$__cuda_sm10x_tcgen05_guardrail_trap_phase_invalid_during_alloc,($__internal_2_$__cuda_sm10x_tcgen05_guardrail_trap_unallocated_columns_being_dealloced - $__internal_1_$__cuda_sm10x_tcgen05_guardrail_trap_phase_invalid_during_alloc)
$__internal_1_$__cuda_sm10x_tcgen05_guardrail_trap_phase_invalid_during_alloc:
[----:B------:R-:W-:Y:S05]  /*8c40*/  BPT.TRAP 0x1 ;  /* 0x000000040000795c */ /* 0x000fea0000300000 */
[----:B------:R-:W-:-:S04]  /*8c50*/  HFMA2 R3, -RZ, RZ, 0, 0 ;  /* 0x00000000ff037431 */ /* 0x000fc800000001ff */
[----:B------:R-:W-:Y:S05]  /*8c60*/  RET.REL.NODEC R2 `(_ZN7cutlass13device_kernelINS_4conv6kernel13ConvUniversalINS1_16ConvProblemShapeILNS1_8OperatorE1ELi3EEENS1_10collective14CollectiveConvINS1_47MainloopSm100TmaUmmaWarpSpecializedImplicitGemmILS5_1ELi8ELi3ELi1ELi2EN4cute5tupleIJNSA_1CILi1EEESD_SD_EEEEENSB_IJNSC_ILi128EEENSC_ILi64EEENSB_IJSH_EEEEEENS_10bfloat16_tESK_NSA_8TiledMMAINSA_8MMA_AtomIJNSA_20SM100_MMA_F16BF16_SSISK_SK_fLi128ELi64ELNSA_4UMMA5MajorE0ELSP_1ELNSO_7ScaleInE0ELSQ_0EEEEEENSA_6LayoutISE_NSB_IJNSC_ILi0EEESU_SU_EEEEENSB_IJNSA_10UnderscoreESX_SX_EEEEENS7_6detail27Sm100ImplicitGemmTileTraitsINSA_20SM90_TMA_LOAD_IM2COLENSA_14ComposedLayoutINSA_7SwizzleILi3ELi4ELi3EEENSA_18smem_ptr_flag_bitsILi16EEENST_INSB_IJNSC_ILi8EEESH_EEENSB_IJSH_SD_EEEEEEEvEENS11_INSA_13SM90_TMA_LOADENS13_IS15_S17_NST_INSB_IJSH_S18_EEENSB_IJSD_SH_EEEEEEEvEEEENS_8epilogue10collective18CollectiveEpilogueINS1L_23Sm100TmaWarpSpecializedILi3ELi2ELi32ELb1ELb0EEEJSJ_NSB_IJNST_ISG_SD_EENST_INSC_ILi32EEESD_EEEEESK_NSB_IJNSB_IJllllEEESD_SU_EEESK_S1V_NS1L_6fusion15FusionCallbacksIS1P_NS1W_17LinearCombinationISK_fSK_fLNS_15FloatRoundStyleE2EEESJ_S1T_JEEENSA_5SM1004TMEM4LOAD26SM100_TMEM_LOAD_32dp32b32xES12_NS13_INS14_ILi2ELi4ELi3EEES17_NST_INSB_IJS18_S1R_EEENSB_IJS1R_SD_EEEEEEENSA_39AutoVectorizingCopyWithAssumedAlignmentILi128EEENSA_21SM90_TMA_STORE_IM2COLES2A_S2C_S2C_EEEvvEEEEvNT_6ParamsE) ;  /* 0xffffff7002e47950 */ /* 0x000fea0003c3ffff */
        .weak           $__internal_2_$__cuda_sm10x_tcgen05_guardrail_trap_unallocated_columns_being_dealloced
        .type           $__internal_2_$__cuda_sm10x_tcgen05_guardrail_trap_unallocated_columns_being_dealloced,@function
        .size           $__internal_2_$__cuda_sm10x_tcgen05_guardrail_trap_unallocated_columns_being_dealloced,(.L_x_155 - $__internal_2_$__cuda_sm10x_tcgen05_guardrail_trap_unallocated_columns_being_dealloced)
$__internal_2_$__cuda_sm10x_tcgen05_guardrail_trap_unallocated_columns_being_dealloced:
[----:B------:R-:W-:Y:S05]  /*8c70*/  BPT.TRAP 0x1 ;  /* 0x000000040000795c */ /* 0x000fea0000300000 */
[----:B------:R-:W-:-:S04]  /*8c80*/  MOV R3, 0x0 ;  /* 0x0000000000037802 */ /* 0x000fc80000000f00 */
[----:B------:R-:W-:Y:S05]  /*8c90*/  RET.REL.NODEC R2 `(_ZN7cutlass13device_kernelINS_4conv6kernel13ConvUniversalINS1_16ConvProblemShapeILNS1_8OperatorE1ELi3EEENS1_10collective14CollectiveConvINS1_47MainloopSm100TmaUmmaWarpSpecializedImplicitGemmILS5_1ELi8ELi3ELi1ELi2EN4cute5tupleIJNSA_1CILi1EEESD_SD_EEEEENSB_IJNSC_ILi128EEENSC_ILi64EEENSB_IJSH_EEEEEENS_10bfloat16_tESK_NSA_8TiledMMAINSA_8MMA_AtomIJNSA_20SM100_MMA_F16BF16_SSISK_SK_fLi128ELi64ELNSA_4UMMA5MajorE0ELSP_1ELNSO_7ScaleInE0ELSQ_0EEEEEENSA_6LayoutISE_NSB_IJNSC_ILi0EEESU_SU_EEEEENSB_IJNSA_10UnderscoreESX_SX_EEEEENS7_6detail27Sm100ImplicitGemmTileTraitsINSA_20SM90_TMA_LOAD_IM2COLENSA_14ComposedLayoutINSA_7SwizzleILi3ELi4ELi3EEENSA_18smem_ptr_flag_bitsILi16EEENST_INSB_IJNSC_ILi8EEESH_EEENSB_IJSH_SD_EEEEEEEvEENS11_INSA_13SM90_TMA_LOADENS13_IS15_S17_NST_INSB_IJSH_S18_EEENSB_IJSD_SH_EEEEEEEvEEEENS_8epilogue10collective18CollectiveEpilogueINS1L_23Sm100TmaWarpSpecializedILi3ELi2ELi32ELb1ELb0EEEJSJ_NSB_IJNST_ISG_SD_EENST_INSC_ILi32EEESD_EEEEESK_NSB_IJNSB_IJllllEEESD_SU_EEESK_S1V_NS1L_6fusion15FusionCallbacksIS1P_NS1W_17LinearCombinationISK_fSK_fLNS_15FloatRoundStyleE2EEESJ_S1T_JEEENSA_5SM1004TMEM4LOAD26SM100_TMEM_LOAD_32dp32b32xES12_NS13_INS14_ILi2ELi4ELi3EEES17_NST_INSB_IJS18_S1R_EEENSB_IJS1R_SD_EEEEEEENSA_39AutoVectorizingCopyWithAssumedAlignmentILi128EEENSA_21SM90_TMA_STORE_IM2COLES2A_S2C_S2C_EEEvvEEEEvNT_6ParamsE) ;  /* 0xffffff7002d87950 */ /* 0x000fea0003c3ffff */
.L_x_154:
[----:B------:R-:W-:-:S00]  /*8ca0*/  BRA `(.L_x_154) ;  /* 0xfffffffc00fc7947 */ /* 0x000fc0000383ffff */
[----:B------:R-:W-:-:S00]  /*8cb0*/  NOP ;  /* 0x0000000000007918 */ /* 0x000fc00000000000 */
        /* <DEDUP_REMOVED lines=12> */
.L_x_155:


//--------------------- .nv.global.init           --------------------------
	.section	.nv.global.init,"aw",@progbits
.nv.global.init:
	.type		$str$29,@object
	.size		$str$29,($str$30 - $str$29)
$str$29:
        /*0000*/ 	.byte	0x28, 0x61, 0x64, 0x64, 0x72, 0x65, 0x73, 0x73, 0x20, 0x26, 0x20, 0x6d, 0x61, 0x73, 0x6b, 0x29
        /*0010*/ 	.byte	0x20, 0x3d, 0x3d, 0x20, 0x30, 0x00
	.type		$str$30,@object
	.size		$str$30,($str$28 - $str$30)
$str$30:
        /*0016*/ 	.byte	0x2f, 0x74, 0x6d, 0x70, 0x2f, 0x63, 0x75, 0x74, 0x6c, 0x61, 0x73, 0x73, 0x5f, 0x73, 0x77, 0x65
        /*0026*/ 	.byte	0x65, 0x70, 0x5f, 0x73, 0x72, 0x63, 0x2f, 0x69, 0x6e, 0x63, 0x6c, 0x75, 0x64, 0x65, 0x2f, 0x63
        /*0036*/ 	.byte	0x75, 0x74, 0x65, 0x2f, 0x70, 0x6f, 0x69, 0x6e, 0x74, 0x65, 0x72, 0x5f, 0x66, 0x6c, 0x61, 0x67
        /*0046*/ 	.byte	0x67, 0x65, 0x64, 0x2e, 0x68, 0x70, 0x70, 0x00
	.type		$str$28,@object
	.size		$str$28,($str$27 - $str$28)
$str$28:
        /*004e*/ 	.byte	0x2f, 0x74, 0x6d, 0x70, 0x2f, 0x63, 0x75, 0x74, 0x6c, 0x61, 0x73, 0x73, 0x5f, 0x73, 0x77, 0x65
        /*005e*/ 	.byte	0x65, 0x70, 0x5f, 0x73, 0x72, 0x63, 0x2f, 0x69, 0x6e, 0x63, 0x6c, 0x75, 0x64, 0x65, 0x2f, 0x63
        /*006e*/ 	.byte	0x75, 0x74, 0x65, 0x2f, 0x61, 0x74, 0x6f, 0x6d, 0x2f, 0x63, 0x6f, 0x70, 0x79, 0x5f, 0x74, 0x72
        /*007e*/ 	.byte	0x61, 0x69, 0x74, 0x73, 0x5f, 0x73, 0x6d, 0x31, 0x30, 0x30, 0x2e, 0x68, 0x70, 0x70, 0x00
	.type		$str$27,@object
	.size		$str$27,(__unnamed_1 - $str$27)
$str$27:
        /*008d*/ 	.byte	0x28, 0x28, 0x75, 0x69, 0x6e, 0x74, 0x33, 0x32, 0x5f, 0x74, 0x28, 0x74, 0x68, 0x72, 0x65, 0x61
        /*009d*/ 	.byte	0x64, 0x49, 0x64, 0x78, 0x2e, 0x78, 0x29, 0x20, 0x2f, 0x20, 0x33, 0x32, 0x29, 0x20, 0x25, 0x20
        /*00ad*/ 	.byte	0x34, 0x29, 0x20, 0x3d, 0x3d, 0x20, 0x28, 0x28, 0x28, 0x74, 0x6d, 0x65, 0x6d, 0x5f, 0x61, 0x64
        /*00bd*/ 	.byte	0x64, 0x72, 0x20, 0x3e, 0x3e, 0x20, 0x31, 0x36, 0x29, 0x20, 0x2f, 0x20, 0x33, 0x32, 0x29, 0x20
        /*00cd*/ 	.byte	0x25, 0x20, 0x34, 0x29, 0x00
	.type		__unnamed_1,@object
	.size		__unnamed_1,(__unnamed_2 - __unnamed_1)
__unnamed_1:
        /*00d2*/ 	.byte	0x61, 0x75, 0x74, 0x6f, 0x20, 0x63, 0x75, 0x74, 0x65, 0x3a, 0x3a, 0x61, 0x73, 0x5f, 0x70, 0x6f
        /* <DEDUP_REMOVED lines=24> */
        /*0262*/ 	.byte	0x34, 0x30, 0x39, 0x36, 0x3e, 0x3e, 0x3e, 0x3e, 0x5d, 0x00
	.type		__unnamed_2,@object
	.size		__unnamed_2,(.L_2 - __unnamed_2)
__unnamed_2:
        /* <DEDUP_REMOVED lines=42> */
        /*050c*/ 	.byte	0x3e, 0x3e, 0x5d, 0x00
.L_2:


//--------------------- .nv.shared._ZN7cutlass13device_kernelINS_4conv6kernel13ConvUniversalINS1_16ConvProblemShapeILNS1_8OperatorE1ELi3EEENS1_10collective14CollectiveConvINS1_47MainloopSm100TmaUmmaWarpSpecializedImplicitGemmILS5_1ELi8ELi3ELi1ELi2EN4cute5tupleIJNSA_1CILi1EEESD_SD_EEEEENSB_IJNSC_ILi128EEENSC_ILi64EEENSB_IJSH_EEEEEENS_10bfloat16_tESK_NSA_8TiledMMAINSA_8MMA_AtomIJNSA_20SM100_MMA_F16BF16_SSISK_SK_fLi128ELi64ELNSA_4UMMA5MajorE0ELSP_1ELNSO_7ScaleInE0ELSQ_0EEEEEENSA_6LayoutISE_NSB_IJNSC_ILi0EEESU_SU_EEEEENSB_IJNSA_10UnderscoreESX_SX_EEEEENS7_6detail27Sm100ImplicitGemmTileTraitsINSA_20SM90_TMA_LOAD_IM2COLENSA_14ComposedLayoutINSA_7SwizzleILi3ELi4ELi3EEENSA_18smem_ptr_flag_bitsILi16EEENST_INSB_IJNSC_ILi8EEESH_EEENSB_IJSH_SD_EEEEEEEvEENS11_INSA_13SM90_TMA_LOADENS13_IS15_S17_NST_INSB_IJSH_S18_EEENSB_IJSD_SH_EEEEEEEvEEEENS_8epilogue10collective18CollectiveEpilogueINS1L_23Sm100TmaWarpSpecializedILi3ELi2ELi32ELb1ELb0EEEJSJ_NSB_IJNST_ISG_SD_EENST_INSC_ILi32EEESD_EEEEESK_NSB_IJNSB_IJllllEEESD_SU_EEESK_S1V_NS1L_6fusion15FusionCallbacksIS1P_NS1W_17LinearCombinationISK_fSK_fLNS_15FloatRoundStyleE2EEESJ_S1T_JEEENSA_5SM1004TMEM4LOAD26SM100_TMEM_LOAD_32dp32b32xES12_NS13_INS14_ILi2ELi4ELi3EEES17_NST_INSB_IJS18_S1R_EEENSB_IJS1R_SD_EEEEEEENSA_39AutoVectorizingCopyWithAssumedAlignmentILi128EEENSA_21SM90_TMA_STORE_IM2COLES2A_S2C_S2C_EEEvvEEEEvNT_6ParamsE --------------------------
	.section	.nv.shared._ZN7cutlass13device_kernelINS_4conv6kernel13ConvUniversalINS1_16ConvProblemShapeILNS1_8OperatorE1ELi3EEENS1_10collective14CollectiveConvINS1_47MainloopSm100TmaUmmaWarpSpecializedImplicitGemmILS5_1ELi8ELi3ELi1ELi2EN4cute5tupleIJNSA_1CILi1EEESD_SD_EEEEENSB_IJNSC_ILi128EEENSC_ILi64EEENSB_IJSH_EEEEEENS_10bfloat16_tESK_NSA_8TiledMMAINSA_8MMA_AtomIJNSA_20SM100_MMA_F16BF16_SSISK_SK_fLi128ELi64ELNSA_4UMMA5MajorE0ELSP_1ELNSO_7ScaleInE0ELSQ_0EEEEEENSA_6LayoutISE_NSB_IJNSC_ILi0EEESU_SU_EEEEENSB_IJNSA_10UnderscoreESX_SX_EEEEENS7_6detail27Sm100ImplicitGemmTileTraitsINSA_20SM90_TMA_LOAD_IM2COLENSA_14ComposedLayoutINSA_7SwizzleILi3ELi4ELi3EEENSA_18smem_ptr_flag_bitsILi16EEENST_INSB_IJNSC_ILi8EEESH_EEENSB_IJSH_SD_EEEEEEEvEENS11_INSA_13SM90_TMA_LOADENS13_IS15_S17_NST_INSB_IJSH_S18_EEENSB_IJSD_SH_EEEEEEEvEEEENS_8epilogue10collective18CollectiveEpilogueINS1L_23Sm100TmaWarpSpecializedILi3ELi2ELi32ELb1ELb0EEEJSJ_NSB_IJNST_ISG_SD_EENST_INSC_ILi32EEESD_EEEEESK_NSB_IJNSB_IJllllEEESD_SU_EEESK_S1V_NS1L_6fusion15FusionCallbacksIS1P_NS1W_17LinearCombinationISK_fSK_fLNS_15FloatRoundStyleE2EEESJ_S1T_JEEENSA_5SM1004TMEM4LOAD26SM100_TMEM_LOAD_32dp32b32xES12_NS13_INS14_ILi2ELi4ELi3EEES17_NST_INSB_IJS18_S1R_EEENSB_IJS1R_SD_EEEEEEENSA_39AutoVectorizingCopyWithAssumedAlignmentILi128EEENSA_21SM90_TMA_STORE_IM2COLES2A_S2C_S2C_EEEvvEEEEvNT_6ParamsE,"aw",@nobits
	.sectionflags	@""
	.align	16
	.zero		1024


//--------------------- .nv.shared.reserved.0     --------------------------
	.section	.nv.shared.reserved.0,"aw",@nobits
	.weak		__nv_reservedSMEM_offset_0_alias
	.size		__nv_reservedSMEM_offset_0_alias, 0, 64
	.other		__nv_reservedSMEM_offset_0_alias,@"STO_CUDA_RESERVED_SHARED STV_DEFAULT"
__nv_reservedSMEM_offset_0_alias:
	.zero		0
.nv.shared.reserved.0:
	.zero		64
	.weak		__nv_reservedSMEM_tcgen05_partition
	.type		__nv_reservedSMEM_tcgen05_partition,@object
	.size		__nv_reservedSMEM_tcgen05_partition,(.L_0 - __nv_reservedSMEM_tcgen05_partition)
__nv_reservedSMEM_tcgen05_partition:
	.zero		32
.L_0:


//--------------------- .nv.global                --------------------------
	.section	.nv.global,"aw",@nobits
.nv.global:
	.type		_ZN39_INTERNAL_69a4760a_4_k_cu_46364794_32144cute1_E,@object
	.size		_ZN39_INTERNAL_69a4760a_4_k_cu_46364794_32144cute1_E,(_ZN39_INTERNAL_69a4760a_4_k_cu_46364794_32144cuda3std3__45__cpo6cbeginE - _ZN39_INTERNAL_69a4760a_4_k_cu_46364794_32144cute1_E)
_ZN39_INTERNAL_69a4760a_4_k_cu_46364794_32144cute1_E:
	.zero		1
	.type		_ZN39_INTERNAL_69a4760a_4_k_cu_46364794_32144cuda3std3__45__cpo6cbeginE,@object
	.size		_ZN39_INTERNAL_69a4760a_4_k_cu_46364794_32144cuda3std3__45__cpo6cbeginE,(_ZN39_INTERNAL_69a4760a_4_k_cu_46364794_32144cuda3std3__48in_placeE - _ZN39_INTERNAL_69a4760a_4_k_cu_46364794_32144cuda3std3__45__cpo6cbeginE)
_ZN39_INTERNAL_69a4760a_4_k_cu_46364794_32144cuda3std3__45__cpo6cbeginE:
	.zero		1
	.type		_ZN39_INTERNAL_69a4760a_4_k_cu_46364794_32144cuda3std3__48in_placeE,@object
	.size		_ZN39_INTERNAL_69a4760a_4_k_cu_46364794_32144cuda3std3__48in_placeE,(_ZN39_INTERNAL_69a4760a_4_k_cu_46364794_32144cuda3std6ranges3__45__cpo9iter_moveE - _ZN39_INTERNAL_69a4760a_4_k_cu_46364794_32144cuda3std3__48in_placeE)
_ZN39_INTERNAL_69a4760a_4_k_cu_46364794_32144cuda3std3__48in_placeE:
	.zero		1
	.type		_ZN39_INTERNAL_69a4760a_4_k_cu_46364794_32144cuda3std6ranges3__45__cpo9iter_moveE,@object
	.size		_ZN39_INTERNAL_69a4760a_4_k_cu_46364794_32144cuda3std6ranges3__45__cpo9iter_moveE,(_ZN39_INTERNAL_69a4760a_4_k_cu_46364794_32144cuda3std3__45__cpo5beginE - _ZN39_INTERNAL_69a4760a_4_k_cu_46364794_32144cuda3std6ranges3__45__cpo9iter_moveE)
_ZN39_INTERNAL_69a4760a_4_k_cu_46364794_32144cuda3std6ranges3__45__cpo9iter_moveE:
	.zero		1
	.type		_ZN39_INTERNAL_69a4760a_4_k_cu_46364794_32144cuda3std3__45__cpo5beginE,@object
	.size		_ZN39_INTERNAL_69a4760a_4_k_cu_46364794_32144cuda3std3__45__cpo5beginE,(_ZN39_INTERNAL_69a4760a_4_k_cu_46364794_32144cuda3std3__441_GLOBAL__N__69a4760a_4_k_cu_46364794_32146ignoreE - _ZN39_INTERNAL_69a4760a_4_k_cu_46364794_32144cuda3std3__45__cpo5beginE)
_ZN39_INTERNAL_69a4760a_4_k_cu_46364794_32144cuda3std3__45__cpo5beginE:
	.zero		1
	.type		_ZN39_INTERNAL_69a4760a_4_k_cu_46364794_32144cuda3std3__441_GLOBAL__N__69a4760a_4_k_cu_46364794_32146ignoreE,@object
	.size		_ZN39_INTERNAL_69a4760a_4_k_cu_46364794_32144cuda3std3__441_GLOBAL__N__69a4760a_4_k_cu_46364794_32146ignoreE,(_ZN39_INTERNAL_69a4760a_4_k_cu_46364794_32144cute7productE - _ZN39_INTERNAL_69a4760a_4_k_cu_46364794_32144cuda3std3__441_GLOBAL__N__69a4760a_4_k_cu_46364794_32146ignoreE)
_ZN39_INTERNAL_69a4760a_4_k_cu_46364794_32144cuda3std3__441_GLOBAL__N__69a4760a_4_k_cu_46364794_32146ignoreE:
	.zero		1
	.type		_ZN39_INTERNAL_69a4760a_4_k_cu_46364794_32144cute7productE,@object
	.size		_ZN39_INTERNAL_69a4760a_4_k_cu_46364794_32144cute7productE,(_ZN39_INTERNAL_69a4760a_4_k_cu_46364794_32144cuda3std3__45__cpo3endE - _ZN39_INTERNAL_69a4760a_4_k_cu_46364794_32144cute7productE)
_ZN39_INTERNAL_69a4760a_4_k_cu_46364794_32144cute7productE:
	.zero		1
	.type		_ZN39_INTERNAL_69a4760a_4_k_cu_46364794_32144cuda3std3__45__cpo3endE,@object
	.size		_ZN39_INTERNAL_69a4760a_4_k_cu_46364794_32144cuda3std3__45__cpo3endE,(_ZN39_INTERNAL_69a4760a_4_k_cu_46364794_32144cuda3std3__419piecewise_constructE - _ZN39_INTERNAL_69a4760a_4_k_cu_46364794_32144cuda3std3__45__cpo3endE)
_ZN39_INTERNAL_69a4760a_4_k_cu_46364794_32144cuda3std3__45__cpo3endE:
	.zero		1
	.type		_ZN39_INTERNAL_69a4760a_4_k_cu_46364794_32144cuda3std3__419piecewise_constructE,@object
	.size		_ZN39_INTERNAL_69a4760a_4_k_cu_46364794_32144cuda3std3__419piecewise_constructE,(_ZN39_INTERNAL_69a4760a_4_k_cu_46364794_32144cuda3std3__45__cpo4cendE - _ZN39_INTERNAL_69a4760a_4_k_cu_46364794_32144cuda3std3__419piecewise_constructE)
_ZN39_INTERNAL_69a4760a_4_k_cu_46364794_32144cuda3std3__419piecewise_constructE:
	.zero		1
	.type		_ZN39_INTERNAL_69a4760a_4_k_cu_46364794_32144cuda3std3__45__cpo4cendE,@object
	.size		_ZN39_INTERNAL_69a4760a_4_k_cu_46364794_32144cuda3std3__45__cpo4cendE,(_ZN39_INTERNAL_69a4760a_4_k_cu_46364794_32144cuda3std6ranges3__45__cpo4swapE - _ZN39_INTERNAL_69a4760a_4_k_cu_46364794_32144cuda3std3__45__cpo4cendE)
_ZN39_INTERNAL_69a4760a_4_k_cu_46364794_32144cuda3std3__45__cpo4cendE:
	.zero		1
	.type		_ZN39_INTERNAL_69a4760a_4_k_cu_46364794_32144cuda3std6ranges3__45__cpo4swapE,@object
	.size		_ZN39_INTERNAL_69a4760a_4_k_cu_46364794_32144cuda3std6ranges3__45__cpo4swapE,(.L_10 - _ZN39_INTERNAL_69a4760a_4_k_cu_46364794_32144cuda3std6ranges3__45__cpo4swapE)
_ZN39_INTERNAL_69a4760a_4_k_cu_46364794_32144cuda3std6ranges3__45__cpo4swapE:
	.zero		1
.L_10:


//--------------------- .nv.constant0._ZN7cutlass13device_kernelINS_4conv6kernel13ConvUniversalINS1_16ConvProblemShapeILNS1_8OperatorE1ELi3EEENS1_10collective14CollectiveConvINS1_47MainloopSm100TmaUmmaWarpSpecializedImplicitGemmILS5_1ELi8ELi3ELi1ELi2EN4cute5tupleIJNSA_1CILi1EEESD_SD_EEEEENSB_IJNSC_ILi128EEENSC_ILi64EEENSB_IJSH_EEEEEENS_10bfloat16_tESK_NSA_8TiledMMAINSA_8MMA_AtomIJNSA_20SM100_MMA_F16BF16_SSISK_SK_fLi128ELi64ELNSA_4UMMA5MajorE0ELSP_1ELNSO_7ScaleInE0ELSQ_0EEEEEENSA_6LayoutISE_NSB_IJNSC_ILi0EEESU_SU_EEEEENSB_IJNSA_10UnderscoreESX_SX_EEEEENS7_6detail27Sm100ImplicitGemmTileTraitsINSA_20SM90_TMA_LOAD_IM2COLENSA_14ComposedLayoutINSA_7SwizzleILi3ELi4ELi3EEENSA_18smem_ptr_flag_bitsILi16EEENST_INSB_IJNSC_ILi8EEESH_EEENSB_IJSH_SD_EEEEEEEvEENS11_INSA_13SM90_TMA_LOADENS13_IS15_S17_NST_INSB_IJSH_S18_EEENSB_IJSD_SH_EEEEEEEvEEEENS_8epilogue10collective18CollectiveEpilogueINS1L_23Sm100TmaWarpSpecializedILi3ELi2ELi32ELb1ELb0EEEJSJ_NSB_IJNST_ISG_SD_EENST_INSC_ILi32EEESD_EEEEESK_NSB_IJNSB_IJllllEEESD_SU_EEESK_S1V_NS1L_6fusion15FusionCallbacksIS1P_NS1W_17LinearCombinationISK_fSK_fLNS_15FloatRoundStyleE2EEESJ_S1T_JEEENSA_5SM1004TMEM4LOAD26SM100_TMEM_LOAD_32dp32b32xES12_NS13_INS14_ILi2ELi4ELi3EEES17_NST_INSB_IJS18_S1R_EEENSB_IJS1R_SD_EEEEEEENSA_39AutoVectorizingCopyWithAssumedAlignmentILi128EEENSA_21SM90_TMA_STORE_IM2COLES2A_S2C_S2C_EEEvvEEEEvNT_6ParamsE --------------------------
	.section	.nv.constant0._ZN7cutlass13device_kernelINS_4conv6kernel13ConvUniversalINS1_16ConvProblemShapeILNS1_8OperatorE1ELi3EEENS1_10collective14CollectiveConvINS1_47MainloopSm100TmaUmmaWarpSpecializedImplicitGemmILS5_1ELi8ELi3ELi1ELi2EN4cute5tupleIJNSA_1CILi1EEESD_SD_EEEEENSB_IJNSC_ILi128EEENSC_ILi64EEENSB_IJSH_EEEEEENS_10bfloat16_tESK_NSA_8TiledMMAINSA_8MMA_AtomIJNSA_20SM100_MMA_F16BF16_SSISK_SK_fLi128ELi64ELNSA_4UMMA5MajorE0ELSP_1ELNSO_7ScaleInE0ELSQ_0EEEEEENSA_6LayoutISE_NSB_IJNSC_ILi0EEESU_SU_EEEEENSB_IJNSA_10UnderscoreESX_SX_EEEEENS7_6detail27Sm100ImplicitGemmTileTraitsINSA_20SM90_TMA_LOAD_IM2COLENSA_14ComposedLayoutINSA_7SwizzleILi3ELi4ELi3EEENSA_18smem_ptr_flag_bitsILi16EEENST_INSB_IJNSC_ILi8EEESH_EEENSB_IJSH_SD_EEEEEEEvEENS11_INSA_13SM90_TMA_LOADENS13_IS15_S17_NST_INSB_IJSH_S18_EEENSB_IJSD_SH_EEEEEEEvEEEENS_8epilogue10collective18CollectiveEpilogueINS1L_23Sm100TmaWarpSpecializedILi3ELi2ELi32ELb1ELb0EEEJSJ_NSB_IJNST_ISG_SD_EENST_INSC_ILi32EEESD_EEEEESK_NSB_IJNSB_IJllllEEESD_SU_EEESK_S1V_NS1L_6fusion15FusionCallbacksIS1P_NS1W_17LinearCombinationISK_fSK_fLNS_15FloatRoundStyleE2EEESJ_S1T_JEEENSA_5SM1004TMEM4LOAD26SM100_TMEM_LOAD_32dp32b32xES12_NS13_INS14_ILi2ELi4ELi3EEES17_NST_INSB_IJS18_S1R_EEENSB_IJS1R_SD_EEEEEEENSA_39AutoVectorizingCopyWithAssumedAlignmentILi128EEENSA_21SM90_TMA_STORE_IM2COLES2A_S2C_S2C_EEEvvEEEEvNT_6ParamsE,"a",@progbits
	.sectionflags	@""
	.align	4
.nv.constant0._ZN7cutlass13device_kernelINS_4conv6kernel13ConvUniversalINS1_16ConvProblemShapeILNS1_8OperatorE1ELi3EEENS1_10collective14CollectiveConvINS1_47MainloopSm100TmaUmmaWarpSpecializedImplicitGemmILS5_1ELi8ELi3ELi1ELi2EN4cute5tupleIJNSA_1CILi1EEESD_SD_EEEEENSB_IJNSC_ILi128EEENSC_ILi64EEENSB_IJSH_EEEEEENS_10bfloat16_tESK_NSA_8TiledMMAINSA_8MMA_AtomIJNSA_20SM100_MMA_F16BF16_SSISK_SK_fLi128ELi64ELNSA_4UMMA5MajorE0ELSP_1ELNSO_7ScaleInE0ELSQ_0EEEEEENSA_6LayoutISE_NSB_IJNSC_ILi0EEESU_SU_EEEEENSB_IJNSA_10UnderscoreESX_SX_EEEEENS7_6detail27Sm100ImplicitGemmTileTraitsINSA_20SM90_TMA_LOAD_IM2COLENSA_14ComposedLayoutINSA_7SwizzleILi3ELi4ELi3EEENSA_18smem_ptr_flag_bitsILi16EEENST_INSB_IJNSC_ILi8EEESH_EEENSB_IJSH_SD_EEEEEEEvEENS11_INSA_13SM90_TMA_LOADENS13_IS15_S17_NST_INSB_IJSH_S18_EEENSB_IJSD_SH_EEEEEEEvEEEENS_8epilogue10collective18CollectiveEpilogueINS1L_23Sm100TmaWarpSpecializedILi3ELi2ELi32ELb1ELb0EEEJSJ_NSB_IJNST_ISG_SD_EENST_INSC_ILi32EEESD_EEEEESK_NSB_IJNSB_IJllllEEESD_SU_EEESK_S1V_NS1L_6fusion15FusionCallbacksIS1P_NS1W_17LinearCombinationISK_fSK_fLNS_15FloatRoundStyleE2EEESJ_S1T_JEEENSA_5SM1004TMEM4LOAD26SM100_TMEM_LOAD_32dp32b32xES12_NS13_INS14_ILi2ELi4ELi3EEES17_NST_INSB_IJS18_S1R_EEENSB_IJS1R_SD_EEEEEEENSA_39AutoVectorizingCopyWithAssumedAlignmentILi128EEENSA_21SM90_TMA_STORE_IM2COLES2A_S2C_S2C_EEEvvEEEEvNT_6ParamsE:
	.zero		3200


//--------------------- SYMBOLS --------------------------

	.type		.nv.reservedSmem.offset0,@object
	.size		.nv.reservedSmem.offset0,0x4
	.type		.nv.reservedSmem.cap,@object
	.size		.nv.reservedSmem.cap,0x4
	.type		__assertfail,@function
